//
// Generated by NVIDIA NVVM Compiler
//
// Compiler Build ID: CL-36424714
// Cuda compilation tools, release 13.0, V13.0.88
// Based on NVVM 20.0.0
//

.version 9.0
.target sm_100
.address_size 64

	// .globl	_Z9fillArrayPfi

.visible .entry _Z9fillArrayPfi(
	.param .u64 .ptr .align 1 _Z9fillArrayPfi_param_0,
	.param .u32 _Z9fillArrayPfi_param_1
)
{
	.reg .pred 	%p<2>;
	.reg .b32 	%r<19>;
	.reg .b32 	%f<2>;
	.reg .b64 	%rd<5>;

	ld.param.u64 	%rd1, [_Z9fillArrayPfi_param_0];
	ld.param.u32 	%r2, [_Z9fillArrayPfi_param_1];
	mov.u32 	%r3, %nctaid.x;
	mov.u32 	%r4, %ntid.x;
	mul.lo.s32 	%r5, %r3, %r4;
	mov.u32 	%r6, %nctaid.y;
	mov.u32 	%r7, %ntid.y;
	mov.u32 	%r8, %ntid.z;
	mov.u32 	%r9, %ctaid.z;
	mov.u32 	%r10, %tid.z;
	mov.u32 	%r11, %ctaid.y;
	mov.u32 	%r12, %tid.y;
	mov.u32 	%r13, %ctaid.x;
	mov.u32 	%r14, %tid.x;
	mad.lo.s32 	%r15, %r9, %r8, %r10;
	mad.lo.s32 	%r16, %r15, %r6, %r11;
	mad.lo.s32 	%r17, %r16, %r7, %r12;
	mad.lo.s32 	%r18, %r4, %r13, %r14;
	mad.lo.s32 	%r1, %r5, %r17, %r18;
	setp.ge.s32 	%p1, %r1, %r2;
	@%p1 bra 	$L__BB0_2;
	cvta.to.global.u64 	%rd2, %rd1;
	cvt.rn.f32.s32 	%f1, %r1;
	mul.wide.s32 	%rd3, %r1, 4;
	add.s64 	%rd4, %rd2, %rd3;
	st.global.f32 	[%rd4], %f1;
$L__BB0_2:
	ret;

}
	// .globl	_Z9fillArrayPfii
.visible .entry _Z9fillArrayPfii(
	.param .u64 .ptr .align 1 _Z9fillArrayPfii_param_0,
	.param .u32 _Z9fillArrayPfii_param_1,
	.param .u32 _Z9fillArrayPfii_param_2
)
{
	.reg .pred 	%p<2>;
	.reg .b32 	%r<20>;
	.reg .b32 	%f<2>;
	.reg .b64 	%rd<5>;

	ld.param.u64 	%rd1, [_Z9fillArrayPfii_param_0];
	ld.param.u32 	%r3, [_Z9fillArrayPfii_param_1];
	ld.param.u32 	%r2, [_Z9fillArrayPfii_param_2];
	mov.u32 	%r4, %nctaid.x;
	mov.u32 	%r5, %ntid.x;
	mul.lo.s32 	%r6, %r4, %r5;
	mov.u32 	%r7, %nctaid.y;
	mov.u32 	%r8, %ntid.y;
	mov.u32 	%r9, %ntid.z;
	mov.u32 	%r10, %ctaid.z;
	mov.u32 	%r11, %tid.z;
	mov.u32 	%r12, %ctaid.y;
	mov.u32 	%r13, %tid.y;
	mov.u32 	%r14, %ctaid.x;
	mov.u32 	%r15, %tid.x;
	mad.lo.s32 	%r16, %r10, %r9, %r11;
	mad.lo.s32 	%r17, %r16, %r7, %r12;
	mad.lo.s32 	%r18, %r17, %r8, %r13;
	mad.lo.s32 	%r19, %r5, %r14, %r15;
	mad.lo.s32 	%r1, %r6, %r18, %r19;
	setp.ge.s32 	%p1, %r1, %r3;
	@%p1 bra 	$L__BB1_2;
	cvta.to.global.u64 	%rd2, %rd1;
	cvt.rn.f32.s32 	%f1, %r2;
	mul.wide.s32 	%rd3, %r1, 4;
	add.s64 	%rd4, %rd2, %rd3;
	st.global.f32 	[%rd4], %f1;
$L__BB1_2:
	ret;

}
	// .globl	_Z13scalarProductPffS_f
.visible .entry _Z13scalarProductPffS_f(
	.param .u64 .ptr .align 1 _Z13scalarProductPffS_f_param_0,
	.param .f32 _Z13scalarProductPffS_f_param_1,
	.param .u64 .ptr .align 1 _Z13scalarProductPffS_f_param_2,
	.param .f32 _Z13scalarProductPffS_f_param_3
)
{
	.reg .pred 	%p<2>;
	.reg .b32 	%r<18>;
	.reg .b32 	%f<6>;
	.reg .b64 	%rd<8>;

	ld.param.u64 	%rd1, [_Z13scalarProductPffS_f_param_0];
	ld.param.f32 	%f1, [_Z13scalarProductPffS_f_param_1];
	ld.param.u64 	%rd2, [_Z13scalarProductPffS_f_param_2];
	ld.param.f32 	%f2, [_Z13scalarProductPffS_f_param_3];
	mov.u32 	%r2, %nctaid.x;
	mov.u32 	%r3, %ntid.x;
	mul.lo.s32 	%r4, %r2, %r3;
	mov.u32 	%r5, %nctaid.y;
	mov.u32 	%r6, %ntid.y;
	mov.u32 	%r7, %ntid.z;
	mov.u32 	%r8, %ctaid.z;
	mov.u32 	%r9, %tid.z;
	mov.u32 	%r10, %ctaid.y;
	mov.u32 	%r11, %tid.y;
	mov.u32 	%r12, %ctaid.x;
	mov.u32 	%r13, %tid.x;
	mad.lo.s32 	%r14, %r8, %r7, %r9;
	mad.lo.s32 	%r15, %r14, %r5, %r10;
	mad.lo.s32 	%r16, %r15, %r6, %r11;
	mad.lo.s32 	%r17, %r3, %r12, %r13;
	mad.lo.s32 	%r1, %r4, %r16, %r17;
	cvt.rn.f32.s32 	%f3, %r1;
	setp.leu.f32 	%p1, %f2, %f3;
	@%p1 bra 	$L__BB2_2;
	cvta.to.global.u64 	%rd3, %rd1;
	cvta.to.global.u64 	%rd4, %rd2;
	mul.wide.s32 	%rd5, %r1, 4;
	add.s64 	%rd6, %rd3, %rd5;
	ld.global.f32 	%f4, [%rd6];
	mul.f32 	%f5, %f1, %f4;
	add.s64 	%rd7, %rd4, %rd5;
	st.global.f32 	[%rd7], %f5;
$L__BB2_2:
	ret;

}
	// .globl	_Z18elementwiseProductPfS_S_i
.visible .entry _Z18elementwiseProductPfS_S_i(
	.param .u64 .ptr .align 1 _Z18elementwiseProductPfS_S_i_param_0,
	.param .u64 .ptr .align 1 _Z18elementwiseProductPfS_S_i_param_1,
	.param .u64 .ptr .align 1 _Z18elementwiseProductPfS_S_i_param_2,
	.param .u32 _Z18elementwiseProductPfS_S_i_param_3
)
{
	.reg .pred 	%p<2>;
	.reg .b32 	%r<19>;
	.reg .b32 	%f<4>;
	.reg .b64 	%rd<11>;

	ld.param.u64 	%rd1, [_Z18elementwiseProductPfS_S_i_param_0];
	ld.param.u64 	%rd2, [_Z18elementwiseProductPfS_S_i_param_1];
	ld.param.u64 	%rd3, [_Z18elementwiseProductPfS_S_i_param_2];
	ld.param.u32 	%r2, [_Z18elementwiseProductPfS_S_i_param_3];
	mov.u32 	%r3, %nctaid.x;
	mov.u32 	%r4, %ntid.x;
	mul.lo.s32 	%r5, %r3, %r4;
	mov.u32 	%r6, %nctaid.y;
	mov.u32 	%r7, %ntid.y;
	mov.u32 	%r8, %ntid.z;
	mov.u32 	%r9, %ctaid.z;
	mov.u32 	%r10, %tid.z;
	mov.u32 	%r11, %ctaid.y;
	mov.u32 	%r12, %tid.y;
	mov.u32 	%r13, %ctaid.x;
	mov.u32 	%r14, %tid.x;
	mad.lo.s32 	%r15, %r9, %r8, %r10;
	mad.lo.s32 	%r16, %r15, %r6, %r11;
	mad.lo.s32 	%r17, %r16, %r7, %r12;
	mad.lo.s32 	%r18, %r4, %r13, %r14;
	mad.lo.s32 	%r1, %r5, %r17, %r18;
	setp.ge.s32 	%p1, %r1, %r2;
	@%p1 bra 	$L__BB3_2;
	cvta.to.global.u64 	%rd4, %rd1;
	cvta.to.global.u64 	%rd5, %rd2;
	cvta.to.global.u64 	%rd6, %rd3;
	mul.wide.s32 	%rd7, %r1, 4;
	add.s64 	%rd8, %rd4, %rd7;
	ld.global.f32 	%f1, [%rd8];
	add.s64 	%rd9, %rd5, %rd7;
	ld.global.f32 	%f2, [%rd9];
	mul.f32 	%f3, %f1, %f2;
	add.s64 	%rd10, %rd6, %rd7;
	st.global.f32 	[%rd10], %f3;
$L__BB3_2:
	ret;

}
	// .globl	_Z20elementScalarProductPfS_fS_i
.visible .entry _Z20elementScalarProductPfS_fS_i(
	.param .u64 .ptr .align 1 _Z20elementScalarProductPfS_fS_i_param_0,
	.param .u64 .ptr .align 1 _Z20elementScalarProductPfS_fS_i_param_1,
	.param .f32 _Z20elementScalarProductPfS_fS_i_param_2,
	.param .u64 .ptr .align 1 _Z20elementScalarProductPfS_fS_i_param_3,
	.param .u32 _Z20elementScalarProductPfS_fS_i_param_4
)
{
	.reg .pred 	%p<2>;
	.reg .b32 	%r<19>;
	.reg .b32 	%f<6>;
	.reg .b64 	%rd<11>;

	ld.param.u64 	%rd1, [_Z20elementScalarProductPfS_fS_i_param_0];
	ld.param.u64 	%rd2, [_Z20elementScalarProductPfS_fS_i_param_1];
	ld.param.f32 	%f1, [_Z20elementScalarProductPfS_fS_i_param_2];
	ld.param.u64 	%rd3, [_Z20elementScalarProductPfS_fS_i_param_3];
	ld.param.u32 	%r2, [_Z20elementScalarProductPfS_fS_i_param_4];
	mov.u32 	%r3, %nctaid.x;
	mov.u32 	%r4, %ntid.x;
	mul.lo.s32 	%r5, %r3, %r4;
	mov.u32 	%r6, %nctaid.y;
	mov.u32 	%r7, %ntid.y;
	mov.u32 	%r8, %ntid.z;
	mov.u32 	%r9, %ctaid.z;
	mov.u32 	%r10, %tid.z;
	mov.u32 	%r11, %ctaid.y;
	mov.u32 	%r12, %tid.y;
	mov.u32 	%r13, %ctaid.x;
	mov.u32 	%r14, %tid.x;
	mad.lo.s32 	%r15, %r9, %r8, %r10;
	mad.lo.s32 	%r16, %r15, %r6, %r11;
	mad.lo.s32 	%r17, %r16, %r7, %r12;
	mad.lo.s32 	%r18, %r4, %r13, %r14;
	mad.lo.s32 	%r1, %r5, %r17, %r18;
	setp.ge.s32 	%p1, %r1, %r2;
	@%p1 bra 	$L__BB4_2;
	cvta.to.global.u64 	%rd4, %rd1;
	cvta.to.global.u64 	%rd5, %rd2;
	cvta.to.global.u64 	%rd6, %rd3;
	mul.wide.s32 	%rd7, %r1, 4;
	add.s64 	%rd8, %rd4, %rd7;
	ld.global.f32 	%f2, [%rd8];
	add.s64 	%rd9, %rd5, %rd7;
	ld.global.f32 	%f3, [%rd9];
	mul.f32 	%f4, %f2, %f3;
	mul.f32 	%f5, %f1, %f4;
	add.s64 	%rd10, %rd6, %rd7;
	st.global.f32 	[%rd10], %f5;
$L__BB4_2:
	ret;

}
	// .globl	_Z19elementwiseQuotientPfS_fS_i
.visible .entry _Z19elementwiseQuotientPfS_fS_i(
	.param .u64 .ptr .align 1 _Z19elementwiseQuotientPfS_fS_i_param_0,
	.param .u64 .ptr .align 1 _Z19elementwiseQuotientPfS_fS_i_param_1,
	.param .f32 _Z19elementwiseQuotientPfS_fS_i_param_2,
	.param .u64 .ptr .align 1 _Z19elementwiseQuotientPfS_fS_i_param_3,
	.param .u32 _Z19elementwiseQuotientPfS_fS_i_param_4
)
{
	.reg .pred 	%p<3>;
	.reg .b32 	%r<20>;
	.reg .b32 	%f<6>;
	.reg .b64 	%rd<13>;

	ld.param.u64 	%rd2, [_Z19elementwiseQuotientPfS_fS_i_param_0];
	ld.param.u64 	%rd3, [_Z19elementwiseQuotientPfS_fS_i_param_1];
	ld.param.f32 	%f1, [_Z19elementwiseQuotientPfS_fS_i_param_2];
	ld.param.u64 	%rd4, [_Z19elementwiseQuotientPfS_fS_i_param_3];
	ld.param.u32 	%r2, [_Z19elementwiseQuotientPfS_fS_i_param_4];
	cvta.to.global.u64 	%rd1, %rd4;
	mov.u32 	%r3, %nctaid.x;
	mov.u32 	%r4, %ntid.x;
	mul.lo.s32 	%r5, %r3, %r4;
	mov.u32 	%r6, %nctaid.y;
	mov.u32 	%r7, %ntid.y;
	mov.u32 	%r8, %ntid.z;
	mov.u32 	%r9, %ctaid.z;
	mov.u32 	%r10, %tid.z;
	mov.u32 	%r11, %ctaid.y;
	mov.u32 	%r12, %tid.y;
	mov.u32 	%r13, %ctaid.x;
	mov.u32 	%r14, %tid.x;
	mad.lo.s32 	%r15, %r9, %r8, %r10;
	mad.lo.s32 	%r16, %r15, %r6, %r11;
	mad.lo.s32 	%r17, %r16, %r7, %r12;
	mad.lo.s32 	%r18, %r4, %r13, %r14;
	mad.lo.s32 	%r1, %r5, %r17, %r18;
	setp.ge.s32 	%p1, %r1, %r2;
	@%p1 bra 	$L__BB5_4;
	setp.ne.s64 	%p2, %rd3, 0;
	@%p2 bra 	$L__BB5_3;
	mul.wide.s32 	%rd11, %r1, 4;
	add.s64 	%rd12, %rd1, %rd11;
	mov.b32 	%r19, 0;
	st.global.u32 	[%rd12], %r19;
	bra.uni 	$L__BB5_4;
$L__BB5_3:
	cvta.to.global.u64 	%rd5, %rd2;
	mul.wide.s32 	%rd6, %r1, 4;
	add.s64 	%rd7, %rd5, %rd6;
	ld.global.f32 	%f2, [%rd7];
	cvta.to.global.u64 	%rd8, %rd3;
	add.s64 	%rd9, %rd8, %rd6;
	ld.global.f32 	%f3, [%rd9];
	div.rn.f32 	%f4, %f2, %f3;
	mul.f32 	%f5, %f1, %f4;
	add.s64 	%rd10, %rd1, %rd6;
	st.global.f32 	[%rd10], %f5;
$L__BB5_4:
	ret;

}
	// .globl	_Z14elementwiseSumPfS_S_i
.visible .entry _Z14elementwiseSumPfS_S_i(
	.param .u64 .ptr .align 1 _Z14elementwiseSumPfS_S_i_param_0,
	.param .u64 .ptr .align 1 _Z14elementwiseSumPfS_S_i_param_1,
	.param .u64 .ptr .align 1 _Z14elementwiseSumPfS_S_i_param_2,
	.param .u32 _Z14elementwiseSumPfS_S_i_param_3
)
{
	.reg .pred 	%p<2>;
	.reg .b32 	%r<19>;
	.reg .b32 	%f<4>;
	.reg .b64 	%rd<11>;

	ld.param.u64 	%rd1, [_Z14elementwiseSumPfS_S_i_param_0];
	ld.param.u64 	%rd2, [_Z14elementwiseSumPfS_S_i_param_1];
	ld.param.u64 	%rd3, [_Z14elementwiseSumPfS_S_i_param_2];
	ld.param.u32 	%r2, [_Z14elementwiseSumPfS_S_i_param_3];
	mov.u32 	%r3, %nctaid.x;
	mov.u32 	%r4, %ntid.x;
	mul.lo.s32 	%r5, %r3, %r4;
	mov.u32 	%r6, %nctaid.y;
	mov.u32 	%r7, %ntid.y;
	mov.u32 	%r8, %ntid.z;
	mov.u32 	%r9, %ctaid.z;
	mov.u32 	%r10, %tid.z;
	mov.u32 	%r11, %ctaid.y;
	mov.u32 	%r12, %tid.y;
	mov.u32 	%r13, %ctaid.x;
	mov.u32 	%r14, %tid.x;
	mad.lo.s32 	%r15, %r9, %r8, %r10;
	mad.lo.s32 	%r16, %r15, %r6, %r11;
	mad.lo.s32 	%r17, %r16, %r7, %r12;
	mad.lo.s32 	%r18, %r4, %r13, %r14;
	mad.lo.s32 	%r1, %r5, %r17, %r18;
	setp.ge.s32 	%p1, %r1, %r2;
	@%p1 bra 	$L__BB6_2;
	cvta.to.global.u64 	%rd4, %rd1;
	cvta.to.global.u64 	%rd5, %rd2;
	cvta.to.global.u64 	%rd6, %rd3;
	mul.wide.s32 	%rd7, %r1, 4;
	add.s64 	%rd8, %rd4, %rd7;
	ld.global.f32 	%f1, [%rd8];
	add.s64 	%rd9, %rd5, %rd7;
	ld.global.f32 	%f2, [%rd9];
	add.f32 	%f3, %f1, %f2;
	add.s64 	%rd10, %rd6, %rd7;
	st.global.f32 	[%rd10], %f3;
$L__BB6_2:
	ret;

}
	// .globl	_Z21elementwiseDifferencePfS_S_i
.visible .entry _Z21elementwiseDifferencePfS_S_i(
	.param .u64 .ptr .align 1 _Z21elementwiseDifferencePfS_S_i_param_0,
	.param .u64 .ptr .align 1 _Z21elementwiseDifferencePfS_S_i_param_1,
	.param .u64 .ptr .align 1 _Z21elementwiseDifferencePfS_S_i_param_2,
	.param .u32 _Z21elementwiseDifferencePfS_S_i_param_3
)
{
	.reg .pred 	%p<2>;
	.reg .b32 	%r<19>;
	.reg .b32 	%f<4>;
	.reg .b64 	%rd<11>;

	ld.param.u64 	%rd1, [_Z21elementwiseDifferencePfS_S_i_param_0];
	ld.param.u64 	%rd2, [_Z21elementwiseDifferencePfS_S_i_param_1];
	ld.param.u64 	%rd3, [_Z21elementwiseDifferencePfS_S_i_param_2];
	ld.param.u32 	%r2, [_Z21elementwiseDifferencePfS_S_i_param_3];
	mov.u32 	%r3, %nctaid.x;
	mov.u32 	%r4, %ntid.x;
	mul.lo.s32 	%r5, %r3, %r4;
	mov.u32 	%r6, %nctaid.y;
	mov.u32 	%r7, %ntid.y;
	mov.u32 	%r8, %ntid.z;
	mov.u32 	%r9, %ctaid.z;
	mov.u32 	%r10, %tid.z;
	mov.u32 	%r11, %ctaid.y;
	mov.u32 	%r12, %tid.y;
	mov.u32 	%r13, %ctaid.x;
	mov.u32 	%r14, %tid.x;
	mad.lo.s32 	%r15, %r9, %r8, %r10;
	mad.lo.s32 	%r16, %r15, %r6, %r11;
	mad.lo.s32 	%r17, %r16, %r7, %r12;
	mad.lo.s32 	%r18, %r4, %r13, %r14;
	mad.lo.s32 	%r1, %r5, %r17, %r18;
	setp.ge.s32 	%p1, %r1, %r2;
	@%p1 bra 	$L__BB7_2;
	cvta.to.global.u64 	%rd4, %rd1;
	cvta.to.global.u64 	%rd5, %rd2;
	cvta.to.global.u64 	%rd6, %rd3;
	mul.wide.s32 	%rd7, %r1, 4;
	add.s64 	%rd8, %rd4, %rd7;
	ld.global.f32 	%f1, [%rd8];
	add.s64 	%rd9, %rd5, %rd7;
	ld.global.f32 	%f2, [%rd9];
	sub.f32 	%f3, %f1, %f2;
	add.s64 	%rd10, %rd6, %rd7;
	st.global.f32 	[%rd10], %f3;
$L__BB7_2:
	ret;

}
	// .globl	_Z15elementwiseSqrtPfS_i
.visible .entry _Z15elementwiseSqrtPfS_i(
	.param .u64 .ptr .align 1 _Z15elementwiseSqrtPfS_i_param_0,
	.param .u64 .ptr .align 1 _Z15elementwiseSqrtPfS_i_param_1,
	.param .u32 _Z15elementwiseSqrtPfS_i_param_2
)
{
	.reg .pred 	%p<3>;
	.reg .b32 	%r<20>;
	.reg .b32 	%f<3>;
	.reg .b64 	%rd<11>;

	ld.param.u64 	%rd2, [_Z15elementwiseSqrtPfS_i_param_0];
	ld.param.u64 	%rd3, [_Z15elementwiseSqrtPfS_i_param_1];
	ld.param.u32 	%r2, [_Z15elementwiseSqrtPfS_i_param_2];
	cvta.to.global.u64 	%rd1, %rd3;
	mov.u32 	%r3, %nctaid.x;
	mov.u32 	%r4, %ntid.x;
	mul.lo.s32 	%r5, %r3, %r4;
	mov.u32 	%r6, %nctaid.y;
	mov.u32 	%r7, %ntid.y;
	mov.u32 	%r8, %ntid.z;
	mov.u32 	%r9, %ctaid.z;
	mov.u32 	%r10, %tid.z;
	mov.u32 	%r11, %ctaid.y;
	mov.u32 	%r12, %tid.y;
	mov.u32 	%r13, %ctaid.x;
	mov.u32 	%r14, %tid.x;
	mad.lo.s32 	%r15, %r9, %r8, %r10;
	mad.lo.s32 	%r16, %r15, %r6, %r11;
	mad.lo.s32 	%r17, %r16, %r7, %r12;
	mad.lo.s32 	%r18, %r4, %r13, %r14;
	mad.lo.s32 	%r1, %r5, %r17, %r18;
	setp.ge.s32 	%p1, %r1, %r2;
	@%p1 bra 	$L__BB8_4;
	cvta.to.global.u64 	%rd4, %rd2;
	mul.wide.s32 	%rd5, %r1, 4;
	add.s64 	%rd6, %rd4, %rd5;
	ld.global.f32 	%f1, [%rd6];
	setp.gtu.f32 	%p2, %f1, 0f00000000;
	@%p2 bra 	$L__BB8_3;
	add.s64 	%rd8, %rd1, %rd5;
	mov.b32 	%r19, 0;
	st.global.u32 	[%rd8], %r19;
	bra.uni 	$L__BB8_4;
$L__BB8_3:
	sqrt.rn.f32 	%f2, %f1;
	add.s64 	%rd10, %rd1, %rd5;
	st.global.f32 	[%rd10], %f2;
$L__BB8_4:
	ret;

}


// ===== COMPILED SASS (sm_100) =====

	.target	sm_100

	.elftype	@"ET_EXEC"


//--------------------- .note.nv.tkinfo           --------------------------
	.section	.note.nv.tkinfo,"",@"SHT_NOTE"
	.sectionflags	@"SHF_NOTE_NV_TKINFO"
	.tkinfo
        /*0018*/ 	.word	0x00000002
        /*0030*/ 	.string	""
        /*0030*/ 	.string	"ptxas"
        /*0030*/ 	.string	"Cuda compilation tools, release 13.0, V13.0.88"
        /*0030*/ 	.string	"Build cuda_13.0.r13.0/compiler.36424714_0"
        /*0030*/ 	.string	"-arch sm_100 -m 64 "



//--------------------- .note.nv.cuinfo           --------------------------
	.section	.note.nv.cuinfo,"",@"SHT_NOTE"
	.sectionflags	@"SHF_NOTE_NV_CUINFO"
        /*0018*/ 	.short	0x0002
        /*001a*/ 	.short	0x0064
        /*001c*/ 	.short	0x0082
	.zero		2


//--------------------- .nv.info                  --------------------------
	.section	.nv.info,"",@"SHT_CUDA_INFO"
	.align	4


	//----- nvinfo : EIATTR_REGCOUNT
	.align		4
        /*0000*/ 	.byte	0x04, 0x2f
        /*0002*/ 	.short	(.L_1 - .L_0)
	.align		4
.L_0:
        /*0004*/ 	.word	index@(_Z9fillArrayPfi)
        /*0008*/ 	.word	0x0000000c


	//----- nvinfo : EIATTR_FRAME_SIZE
	.align		4
.L_1:
        /*000c*/ 	.byte	0x04, 0x11
        /*000e*/ 	.short	(.L_3 - .L_2)
	.align		4
.L_2:
        /*0010*/ 	.word	index@(_Z9fillArrayPfi)
        /*0014*/ 	.word	0x00000000


	//----- nvinfo : EIATTR_REGCOUNT
	.align		4
.L_3:
        /*0018*/ 	.byte	0x04, 0x2f
        /*001a*/ 	.short	(.L_5 - .L_4)
	.align		4
.L_4:
        /*001c*/ 	.word	index@(_Z9fillArrayPfii)
        /*0020*/ 	.word	0x0000000c


	//----- nvinfo : EIATTR_FRAME_SIZE
	.align		4
.L_5:
        /*0024*/ 	.byte	0x04, 0x11
        /*0026*/ 	.short	(.L_7 - .L_6)
	.align		4
.L_6:
        /*0028*/ 	.word	index@(_Z9fillArrayPfii)
        /*002c*/ 	.word	0x00000000


	//----- nvinfo : EIATTR_REGCOUNT
	.align		4
.L_7:
        /*0030*/ 	.byte	0x04, 0x2f
        /*0032*/ 	.short	(.L_9 - .L_8)
	.align		4
.L_8:
        /*0034*/ 	.word	index@(_Z13scalarProductPffS_f)
        /*0038*/ 	.word	0x0000000c


	//----- nvinfo : EIATTR_FRAME_SIZE
	.align		4
.L_9:
        /*003c*/ 	.byte	0x04, 0x11
        /*003e*/ 	.short	(.L_11 - .L_10)
	.align		4
.L_10:
        /*0040*/ 	.word	index@(_Z13scalarProductPffS_f)
        /*0044*/ 	.word	0x00000000


	//----- nvinfo : EIATTR_REGCOUNT
	.align		4
.L_11:
        /*0048*/ 	.byte	0x04, 0x2f
        /*004a*/ 	.short	(.L_13 - .L_12)
	.align		4
.L_12:
        /*004c*/ 	.word	index@(_Z18elementwiseProductPfS_S_i)
        /*0050*/ 	.word	0x0000000c


	//----- nvinfo : EIATTR_FRAME_SIZE
	.align		4
.L_13:
        /*0054*/ 	.byte	0x04, 0x11
        /*0056*/ 	.short	(.L_15 - .L_14)
	.align		4
.L_14:
        /*0058*/ 	.word	index@(_Z18elementwiseProductPfS_S_i)
        /*005c*/ 	.word	0x00000000


	//----- nvinfo : EIATTR_REGCOUNT
	.align		4
.L_15:
        /*0060*/ 	.byte	0x04, 0x2f
        /*0062*/ 	.short	(.L_17 - .L_16)
	.align		4
.L_16:
        /*0064*/ 	.word	index@(_Z20elementScalarProductPfS_fS_i)
        /*0068*/ 	.word	0x0000000c


	//----- nvinfo : EIATTR_FRAME_SIZE
	.align		4
.L_17:
        /*006c*/ 	.byte	0x04, 0x11
        /*006e*/ 	.short	(.L_19 - .L_18)
	.align		4
.L_18:
        /*0070*/ 	.word	index@(_Z20elementScalarProductPfS_fS_i)
        /*0074*/ 	.word	0x00000000


	//----- nvinfo : EIATTR_REGCOUNT
	.align		4
.L_19:
        /*0078*/ 	.byte	0x04, 0x2f
        /*007a*/ 	.short	(.L_21 - .L_20)
	.align		4
.L_20:
        /*007c*/ 	.word	index@(_Z19elementwiseQuotientPfS_fS_i)
        /*0080*/ 	.word	0x00000010


	//----- nvinfo : EIATTR_FRAME_SIZE
	.align		4
.L_21:
        /*0084*/ 	.byte	0x04, 0x11
        /*0086*/ 	.short	(.L_23 - .L_22)
	.align		4
.L_22:
        /*0088*/ 	.word	index@($__internal_1_$__cuda_sm3x_div_rn_noftz_f32_slowpath)
        /*008c*/ 	.word	0x00000000


	//----- nvinfo : EIATTR_FRAME_SIZE
	.align		4
.L_23:
        /*0090*/ 	.byte	0x04, 0x11
        /*0092*/ 	.short	(.L_25 - .L_24)
	.align		4
.L_24:
        /*0094*/ 	.word	index@(_Z19elementwiseQuotientPfS_fS_i)
        /*0098*/ 	.word	0x00000000


	//----- nvinfo : EIATTR_REGCOUNT
	.align		4
.L_25:
        /*009c*/ 	.byte	0x04, 0x2f
        /*009e*/ 	.short	(.L_27 - .L_26)
	.align		4
.L_26:
        /*00a0*/ 	.word	index@(_Z14elementwiseSumPfS_S_i)
        /*00a4*/ 	.word	0x0000000c


	//----- nvinfo : EIATTR_FRAME_SIZE
	.align		4
.L_27:
        /*00a8*/ 	.byte	0x04, 0x11
        /*00aa*/ 	.short	(.L_29 - .L_28)
	.align		4
.L_28:
        /*00ac*/ 	.word	index@(_Z14elementwiseSumPfS_S_i)
        /*00b0*/ 	.word	0x00000000


	//----- nvinfo : EIATTR_REGCOUNT
	.align		4
.L_29:
        /*00b4*/ 	.byte	0x04, 0x2f
        /*00b6*/ 	.short	(.L_31 - .L_30)
	.align		4
.L_30:
        /*00b8*/ 	.word	index@(_Z21elementwiseDifferencePfS_S_i)
        /*00bc*/ 	.word	0x0000000c


	//----- nvinfo : EIATTR_FRAME_SIZE
	.align		4
.L_31:
        /*00c0*/ 	.byte	0x04, 0x11
        /*00c2*/ 	.short	(.L_33 - .L_32)
	.align		4
.L_32:
        /*00c4*/ 	.word	index@(_Z21elementwiseDifferencePfS_S_i)
        /*00c8*/ 	.word	0x00000000


	//----- nvinfo : EIATTR_REGCOUNT
	.align		4
.L_33:
        /*00cc*/ 	.byte	0x04, 0x2f
        /*00ce*/ 	.short	(.L_35 - .L_34)
	.align		4
.L_34:
        /*00d0*/ 	.word	index@(_Z15elementwiseSqrtPfS_i)
        /*00d4*/ 	.word	0x0000000c


	//----- nvinfo : EIATTR_FRAME_SIZE
	.align		4
.L_35:
        /*00d8*/ 	.byte	0x04, 0x11
        /*00da*/ 	.short	(.L_37 - .L_36)
	.align		4
.L_36:
        /*00dc*/ 	.word	index@($__internal_0_$__cuda_sm20_sqrt_rn_f32_slowpath)
        /*00e0*/ 	.word	0x00000000


	//----- nvinfo : EIATTR_FRAME_SIZE
	.align		4
.L_37:
        /*00e4*/ 	.byte	0x04, 0x11
        /*00e6*/ 	.short	(.L_39 - .L_38)
	.align		4
.L_38:
        /*00e8*/ 	.word	index@(_Z15elementwiseSqrtPfS_i)
        /*00ec*/ 	.word	0x00000000


	//----- nvinfo : EIATTR_MIN_STACK_SIZE
	.align		4
.L_39:
        /*00f0*/ 	.byte	0x04, 0x12
        /*00f2*/ 	.short	(.L_41 - .L_40)
	.align		4
.L_40:
        /*00f4*/ 	.word	index@(_Z15elementwiseSqrtPfS_i)
        /*00f8*/ 	.word	0x00000000


	//----- nvinfo : EIATTR_MIN_STACK_SIZE
	.align		4
.L_41:
        /*00fc*/ 	.byte	0x04, 0x12
        /*00fe*/ 	.short	(.L_43 - .L_42)
	.align		4
.L_42:
        /*0100*/ 	.word	index@(_Z21elementwiseDifferencePfS_S_i)
        /*0104*/ 	.word	0x00000000


	//----- nvinfo : EIATTR_MIN_STACK_SIZE
	.align		4
.L_43:
        /*0108*/ 	.byte	0x04, 0x12
        /*010a*/ 	.short	(.L_45 - .L_44)
	.align		4
.L_44:
        /*010c*/ 	.word	index@(_Z14elementwiseSumPfS_S_i)
        /*0110*/ 	.word	0x00000000


	//----- nvinfo : EIATTR_MIN_STACK_SIZE
	.align		4
.L_45:
        /*0114*/ 	.byte	0x04, 0x12
        /*0116*/ 	.short	(.L_47 - .L_46)
	.align		4
.L_46:
        /*0118*/ 	.word	index@(_Z19elementwiseQuotientPfS_fS_i)
        /*011c*/ 	.word	0x00000000


	//----- nvinfo : EIATTR_MIN_STACK_SIZE
	.align		4
.L_47:
        /*0120*/ 	.byte	0x04, 0x12
        /*0122*/ 	.short	(.L_49 - .L_48)
	.align		4
.L_48:
        /*0124*/ 	.word	index@(_Z20elementScalarProductPfS_fS_i)
        /*0128*/ 	.word	0x00000000


	//----- nvinfo : EIATTR_MIN_STACK_SIZE
	.align		4
.L_49:
        /*012c*/ 	.byte	0x04, 0x12
        /*012e*/ 	.short	(.L_51 - .L_50)
	.align		4
.L_50:
        /*0130*/ 	.word	index@(_Z18elementwiseProductPfS_S_i)
        /*0134*/ 	.word	0x00000000


	//----- nvinfo : EIATTR_MIN_STACK_SIZE
	.align		4
.L_51:
        /*0138*/ 	.byte	0x04, 0x12
        /*013a*/ 	.short	(.L_53 - .L_52)
	.align		4
.L_52:
        /*013c*/ 	.word	index@(_Z13scalarProductPffS_f)
        /*0140*/ 	.word	0x00000000


	//----- nvinfo : EIATTR_MIN_STACK_SIZE
	.align		4
.L_53:
        /*0144*/ 	.byte	0x04, 0x12
        /*0146*/ 	.short	(.L_55 - .L_54)
	.align		4
.L_54:
        /*0148*/ 	.word	index@(_Z9fillArrayPfii)
        /*014c*/ 	.word	0x00000000


	//----- nvinfo : EIATTR_MIN_STACK_SIZE
	.align		4
.L_55:
        /*0150*/ 	.byte	0x04, 0x12
        /*0152*/ 	.short	(.L_57 - .L_56)
	.align		4
.L_56:
        /*0154*/ 	.word	index@(_Z9fillArrayPfi)
        /*0158*/ 	.word	0x00000000
.L_57:


//--------------------- .nv.compat                --------------------------
	.section	.nv.compat,"",@"SHT_CUDA_COMPAT_INFO"
	.align	4
        /*0000*/ 	.byte	0x02, 0x09, 0x00, 0x00, 0x02, 0x02, 0x01, 0x00, 0x02, 0x05, 0x05, 0x00, 0x03, 0x07, 0x01, 0x01
        /*0010*/ 	.byte	0x02, 0x03, 0x00, 0x00, 0x02, 0x06, 0x01, 0x00, 0x04, 0x0b, 0x08, 0x00, 0x01, 0x00, 0x00, 0x00
        /*0020*/ 	.byte	0x00, 0x00, 0x00, 0x00


//--------------------- .nv.info._Z15elementwiseSqrtPfS_i --------------------------
	.section	.nv.info._Z15elementwiseSqrtPfS_i,"",@"SHT_CUDA_INFO"
	.sectionflags	@""
	.align	4


	//----- nvinfo : EIATTR_CUDA_API_VERSION
	.align		4
        /*0000*/ 	.byte	0x04, 0x37
        /*0002*/ 	.short	(.L_59 - .L_58)
.L_58:
        /*0004*/ 	.word	0x00000082


	//----- nvinfo : EIATTR_KPARAM_INFO
	.align		4
.L_59:
        /*0008*/ 	.byte	0x04, 0x17
        /*000a*/ 	.short	(.L_61 - .L_60)
.L_60:
        /*000c*/ 	.word	0x00000000
        /*0010*/ 	.short	0x0002
        /*0012*/ 	.short	0x0010
        /*0014*/ 	.byte	0x00, 0xf0, 0x11, 0x00


	//----- nvinfo : EIATTR_KPARAM_INFO
	.align		4
.L_61:
        /*0018*/ 	.byte	0x04, 0x17
        /*001a*/ 	.short	(.L_63 - .L_62)
.L_62:
        /*001c*/ 	.word	0x00000000
        /*0020*/ 	.short	0x0001
        /*0022*/ 	.short	0x0008
        /*0024*/ 	.byte	0x00, 0xf5, 0x21, 0x00


	//----- nvinfo : EIATTR_KPARAM_INFO
	.align		4
.L_63:
        /*0028*/ 	.byte	0x04, 0x17
        /*002a*/ 	.short	(.L_65 - .L_64)
.L_64:
        /*002c*/ 	.word	0x00000000
        /*0030*/ 	.short	0x0000
        /*0032*/ 	.short	0x0000
        /*0034*/ 	.byte	0x00, 0xf5, 0x21, 0x00


	//----- nvinfo : EIATTR_SPARSE_MMA_MASK
	.align		4
.L_65:
        /*0038*/ 	.byte	0x03, 0x50
        /*003a*/ 	.short	0x0000


	//----- nvinfo : EIATTR_MAXREG_COUNT
	.align		4
        /*003c*/ 	.byte	0x03, 0x1b
        /*003e*/ 	.short	0x00ff


	//----- nvinfo : EIATTR_MERCURY_ISA_VERSION
	.align		4
        /*0040*/ 	.byte	0x03, 0x5f
        /*0042*/ 	.short	0x0101


	//----- nvinfo : EIATTR_VRC_CTA_INIT_COUNT
	.align		4
        /*0044*/ 	.byte	0x02, 0x4a
	.zero		1
	.zero		1


	//----- nvinfo : EIATTR_EXIT_INSTR_OFFSETS
	.align		4
        /*0048*/ 	.byte	0x04, 0x1c
        /*004a*/ 	.short	(.L_67 - .L_66)


	//   ....[0]....
.L_66:
        /*004c*/ 	.word	0x00000140


	//   ....[1]....
        /*0050*/ 	.word	0x000001d0


	//   ....[2]....
        /*0054*/ 	.word	0x000002e0


	//----- nvinfo : EIATTR_CRS_STACK_SIZE
	.align		4
.L_67:
        /*0058*/ 	.byte	0x04, 0x1e
        /*005a*/ 	.short	(.L_69 - .L_68)
.L_68:
        /*005c*/ 	.word	0x00000000


	//----- nvinfo : EIATTR_CBANK_PARAM_SIZE
	.align		4
.L_69:
        /*0060*/ 	.byte	0x03, 0x19
        /*0062*/ 	.short	0x0014


	//----- nvinfo : EIATTR_PARAM_CBANK
	.align		4
        /*0064*/ 	.byte	0x04, 0x0a
        /*0066*/ 	.short	(.L_71 - .L_70)
	.align		4
.L_70:
        /*0068*/ 	.word	index@(.nv.constant0._Z15elementwiseSqrtPfS_i)
        /*006c*/ 	.short	0x0380
        /*006e*/ 	.short	0x0014


	//----- nvinfo : EIATTR_SW_WAR
	.align		4
.L_71:
        /*0070*/ 	.byte	0x04, 0x36
        /*0072*/ 	.short	(.L_73 - .L_72)
.L_72:
        /*0074*/ 	.word	0x00000008
.L_73:


//--------------------- .nv.info._Z21elementwiseDifferencePfS_S_i --------------------------
	.section	.nv.info._Z21elementwiseDifferencePfS_S_i,"",@"SHT_CUDA_INFO"
	.sectionflags	@""
	.align	4


	//----- nvinfo : EIATTR_CUDA_API_VERSION
	.align		4
        /*0000*/ 	.byte	0x04, 0x37
        /*0002*/ 	.short	(.L_75 - .L_74)
.L_74:
        /*0004*/ 	.word	0x00000082


	//----- nvinfo : EIATTR_KPARAM_INFO
	.align		4
.L_75:
        /*0008*/ 	.byte	0x04, 0x17
        /*000a*/ 	.short	(.L_77 - .L_76)
.L_76:
        /*000c*/ 	.word	0x00000000
        /*0010*/ 	.short	0x0003
        /*0012*/ 	.short	0x0018
        /*0014*/ 	.byte	0x00, 0xf0, 0x11, 0x00


	//----- nvinfo : EIATTR_KPARAM_INFO
	.align		4
.L_77:
        /*0018*/ 	.byte	0x04, 0x17
        /*001a*/ 	.short	(.L_79 - .L_78)
.L_78:
        /*001c*/ 	.word	0x00000000
        /*0020*/ 	.short	0x0002
        /*0022*/ 	.short	0x0010
        /*0024*/ 	.byte	0x00, 0xf5, 0x21, 0x00


	//----- nvinfo : EIATTR_KPARAM_INFO
	.align		4
.L_79:
        /*0028*/ 	.byte	0x04, 0x17
        /*002a*/ 	.short	(.L_81 - .L_80)
.L_80:
        /*002c*/ 	.word	0x00000000
        /*0030*/ 	.short	0x0001
        /*0032*/ 	.short	0x0008
        /*0034*/ 	.byte	0x00, 0xf5, 0x21, 0x00


	//----- nvinfo : EIATTR_KPARAM_INFO
	.align		4
.L_81:
        /*0038*/ 	.byte	0x04, 0x17
        /*003a*/ 	.short	(.L_83 - .L_82)
.L_82:
        /*003c*/ 	.word	0x00000000
        /*0040*/ 	.short	0x0000
        /*0042*/ 	.short	0x0000
        /*0044*/ 	.byte	0x00, 0xf5, 0x21, 0x00


	//----- nvinfo : EIATTR_SPARSE_MMA_MASK
	.align		4
.L_83:
        /*0048*/ 	.byte	0x03, 0x50
        /*004a*/ 	.short	0x0000


	//----- nvinfo : EIATTR_MAXREG_COUNT
	.align		4
        /*004c*/ 	.byte	0x03, 0x1b
        /*004e*/ 	.short	0x00ff


	//----- nvinfo : EIATTR_MERCURY_ISA_VERSION
	.align		4
        /*0050*/ 	.byte	0x03, 0x5f
        /*0052*/ 	.short	0x0101


	//----- nvinfo : EIATTR_VRC_CTA_INIT_COUNT
	.align		4
        /*0054*/ 	.byte	0x02, 0x4a
	.zero		1
	.zero		1


	//----- nvinfo : EIATTR_EXIT_INSTR_OFFSETS
	.align		4
        /*0058*/ 	.byte	0x04, 0x1c
        /*005a*/ 	.short	(.L_85 - .L_84)


	//   ....[0]....
.L_84:
        /*005c*/ 	.word	0x00000140


	//   ....[1]....
        /*0060*/ 	.word	0x00000200


	//----- nvinfo : EIATTR_CBANK_PARAM_SIZE
	.align		4
.L_85:
        /*0064*/ 	.byte	0x03, 0x19
        /*0066*/ 	.short	0x001c


	//----- nvinfo : EIATTR_PARAM_CBANK
	.align		4
        /*0068*/ 	.byte	0x04, 0x0a
        /*006a*/ 	.short	(.L_87 - .L_86)
	.align		4
.L_86:
        /*006c*/ 	.word	index@(.nv.constant0._Z21elementwiseDifferencePfS_S_i)
        /*0070*/ 	.short	0x0380
        /*0072*/ 	.short	0x001c


	//----- nvinfo : EIATTR_SW_WAR
	.align		4
.L_87:
        /*0074*/ 	.byte	0x04, 0x36
        /*0076*/ 	.short	(.L_89 - .L_88)
.L_88:
        /*0078*/ 	.word	0x00000008
.L_89:


//--------------------- .nv.info._Z14elementwiseSumPfS_S_i --------------------------
	.section	.nv.info._Z14elementwiseSumPfS_S_i,"",@"SHT_CUDA_INFO"
	.sectionflags	@""
	.align	4


	//----- nvinfo : EIATTR_CUDA_API_VERSION
	.align		4
        /*0000*/ 	.byte	0x04, 0x37
        /*0002*/ 	.short	(.L_91 - .L_90)
.L_90:
        /*0004*/ 	.word	0x00000082


	//----- nvinfo : EIATTR_KPARAM_INFO
	.align		4
.L_91:
        /*0008*/ 	.byte	0x04, 0x17
        /*000a*/ 	.short	(.L_93 - .L_92)
.L_92:
        /*000c*/ 	.word	0x00000000
        /*0010*/ 	.short	0x0003
        /*0012*/ 	.short	0x0018
        /*0014*/ 	.byte	0x00, 0xf0, 0x11, 0x00


	//----- nvinfo : EIATTR_KPARAM_INFO
	.align		4
.L_93:
        /*0018*/ 	.byte	0x04, 0x17
        /*001a*/ 	.short	(.L_95 - .L_94)
.L_94:
        /*001c*/ 	.word	0x00000000
        /*0020*/ 	.short	0x0002
        /*0022*/ 	.short	0x0010
        /*0024*/ 	.byte	0x00, 0xf5, 0x21, 0x00


	//----- nvinfo : EIATTR_KPARAM_INFO
	.align		4
.L_95:
        /*0028*/ 	.byte	0x04, 0x17
        /*002a*/ 	.short	(.L_97 - .L_96)
.L_96:
        /*002c*/ 	.word	0x00000000
        /*0030*/ 	.short	0x0001
        /*0032*/ 	.short	0x0008
        /*0034*/ 	.byte	0x00, 0xf5, 0x21, 0x00


	//----- nvinfo : EIATTR_KPARAM_INFO
	.align		4
.L_97:
        /*0038*/ 	.byte	0x04, 0x17
        /*003a*/ 	.short	(.L_99 - .L_98)
.L_98:
        /*003c*/ 	.word	0x00000000
        /*0040*/ 	.short	0x0000
        /*0042*/ 	.short	0x0000
        /*0044*/ 	.byte	0x00, 0xf5, 0x21, 0x00


	//----- nvinfo : EIATTR_SPARSE_MMA_MASK
	.align		4
.L_99:
        /*0048*/ 	.byte	0x03, 0x50
        /*004a*/ 	.short	0x0000


	//----- nvinfo : EIATTR_MAXREG_COUNT
	.align		4
        /*004c*/ 	.byte	0x03, 0x1b
        /*004e*/ 	.short	0x00ff


	//----- nvinfo : EIATTR_MERCURY_ISA_VERSION
	.align		4
        /*0050*/ 	.byte	0x03, 0x5f
        /*0052*/ 	.short	0x0101


	//----- nvinfo : EIATTR_VRC_CTA_INIT_COUNT
	.align		4
        /*0054*/ 	.byte	0x02, 0x4a
	.zero		1
	.zero		1


	//----- nvinfo : EIATTR_EXIT_INSTR_OFFSETS
	.align		4
        /*0058*/ 	.byte	0x04, 0x1c
        /*005a*/ 	.short	(.L_101 - .L_100)


	//   ....[0]....
.L_100:
        /*005c*/ 	.word	0x00000140


	//   ....[1]....
        /*0060*/ 	.word	0x00000200


	//----- nvinfo : EIATTR_CBANK_PARAM_SIZE
	.align		4
.L_101:
        /*0064*/ 	.byte	0x03, 0x19
        /*0066*/ 	.short	0x001c


	//----- nvinfo : EIATTR_PARAM_CBANK
	.align		4
        /*0068*/ 	.byte	0x04, 0x0a
        /*006a*/ 	.short	(.L_103 - .L_102)
	.align		4
.L_102:
        /*006c*/ 	.word	index@(.nv.constant0._Z14elementwiseSumPfS_S_i)
        /*0070*/ 	.short	0x0380
        /*0072*/ 	.short	0x001c


	//----- nvinfo : EIATTR_SW_WAR
	.align		4
.L_103:
        /*0074*/ 	.byte	0x04, 0x36
        /*0076*/ 	.short	(.L_105 - .L_104)
.L_104:
        /*0078*/ 	.word	0x00000008
.L_105:


//--------------------- .nv.info._Z19elementwiseQuotientPfS_fS_i --------------------------
	.section	.nv.info._Z19elementwiseQuotientPfS_fS_i,"",@"SHT_CUDA_INFO"
	.sectionflags	@""
	.align	4


	//----- nvinfo : EIATTR_CUDA_API_VERSION
	.align		4
        /*0000*/ 	.byte	0x04, 0x37
        /*0002*/ 	.short	(.L_107 - .L_106)
.L_106:
        /*0004*/ 	.word	0x00000082


	//----- nvinfo : EIATTR_KPARAM_INFO
	.align		4
.L_107:
        /*0008*/ 	.byte	0x04, 0x17
        /*000a*/ 	.short	(.L_109 - .L_108)
.L_108:
        /*000c*/ 	.word	0x00000000
        /*0010*/ 	.short	0x0004
        /*0012*/ 	.short	0x0020
        /*0014*/ 	.byte	0x00, 0xf0, 0x11, 0x00


	//----- nvinfo : EIATTR_KPARAM_INFO
	.align		4
.L_109:
        /*0018*/ 	.byte	0x04, 0x17
        /*001a*/ 	.short	(.L_111 - .L_110)
.L_110:
        /*001c*/ 	.word	0x00000000
        /*0020*/ 	.short	0x0003
        /*0022*/ 	.short	0x0018
        /*0024*/ 	.byte	0x00, 0xf5, 0x21, 0x00


	//----- nvinfo : EIATTR_KPARAM_INFO
	.align		4
.L_111:
        /*0028*/ 	.byte	0x04, 0x17
        /*002a*/ 	.short	(.L_113 - .L_112)
.L_112:
        /*002c*/ 	.word	0x00000000
        /*0030*/ 	.short	0x0002
        /*0032*/ 	.short	0x0010
        /*0034*/ 	.byte	0x00, 0xf0, 0x11, 0x00


	//----- nvinfo : EIATTR_KPARAM_INFO
	.align		4
.L_113:
        /*0038*/ 	.byte	0x04, 0x17
        /*003a*/ 	.short	(.L_115 - .L_114)
.L_114:
        /*003c*/ 	.word	0x00000000
        /*0040*/ 	.short	0x0001
        /*0042*/ 	.short	0x0008
        /*0044*/ 	.byte	0x00, 0xf5, 0x21, 0x00


	//----- nvinfo : EIATTR_KPARAM_INFO
	.align		4
.L_115:
        /*0048*/ 	.byte	0x04, 0x17
        /*004a*/ 	.short	(.L_117 - .L_116)
.L_116:
        /*004c*/ 	.word	0x00000000
        /*0050*/ 	.short	0x0000
        /*0052*/ 	.short	0x0000
        /*0054*/ 	.byte	0x00, 0xf5, 0x21, 0x00


	//----- nvinfo : EIATTR_SPARSE_MMA_MASK
	.align		4
.L_117:
        /*0058*/ 	.byte	0x03, 0x50
        /*005a*/ 	.short	0x0000


	//----- nvinfo : EIATTR_MAXREG_COUNT
	.align		4
        /*005c*/ 	.byte	0x03, 0x1b
        /*005e*/ 	.short	0x00ff


	//----- nvinfo : EIATTR_MERCURY_ISA_VERSION
	.align		4
        /*0060*/ 	.byte	0x03, 0x5f
        /*0062*/ 	.short	0x0101


	//----- nvinfo : EIATTR_VRC_CTA_INIT_COUNT
	.align		4
        /*0064*/ 	.byte	0x02, 0x4a
	.zero		1
	.zero		1


	//----- nvinfo : EIATTR_EXIT_INSTR_OFFSETS
	.align		4
        /*0068*/ 	.byte	0x04, 0x1c
        /*006a*/ 	.short	(.L_119 - .L_118)


	//   ....[0]....
.L_118:
        /*006c*/ 	.word	0x00000140


	//   ....[1]....
        /*0070*/ 	.word	0x000001c0


	//   ....[2]....
        /*0074*/ 	.word	0x00000350


	//----- nvinfo : EIATTR_CRS_STACK_SIZE
	.align		4
.L_119:
        /*0078*/ 	.byte	0x04, 0x1e
        /*007a*/ 	.short	(.L_121 - .L_120)
.L_120:
        /*007c*/ 	.word	0x00000000


	//----- nvinfo : EIATTR_CBANK_PARAM_SIZE
	.align		4
.L_121:
        /*0080*/ 	.byte	0x03, 0x19
        /*0082*/ 	.short	0x0024


	//----- nvinfo : EIATTR_PARAM_CBANK
	.align		4
        /*0084*/ 	.byte	0x04, 0x0a
        /*0086*/ 	.short	(.L_123 - .L_122)
	.align		4
.L_122:
        /*0088*/ 	.word	index@(.nv.constant0._Z19elementwiseQuotientPfS_fS_i)
        /*008c*/ 	.short	0x0380
        /*008e*/ 	.short	0x0024


	//----- nvinfo : EIATTR_SW_WAR
	.align		4
.L_123:
        /*0090*/ 	.byte	0x04, 0x36
        /*0092*/ 	.short	(.L_125 - .L_124)
.L_124:
        /*0094*/ 	.word	0x00000008
.L_125:


//--------------------- .nv.info._Z20elementScalarProductPfS_fS_i --------------------------
	.section	.nv.info._Z20elementScalarProductPfS_fS_i,"",@"SHT_CUDA_INFO"
	.sectionflags	@""
	.align	4


	//----- nvinfo : EIATTR_CUDA_API_VERSION
	.align		4
        /*0000*/ 	.byte	0x04, 0x37
        /*0002*/ 	.short	(.L_127 - .L_126)
.L_126:
        /*0004*/ 	.word	0x00000082


	//----- nvinfo : EIATTR_KPARAM_INFO
	.align		4
.L_127:
        /*0008*/ 	.byte	0x04, 0x17
        /*000a*/ 	.short	(.L_129 - .L_128)
.L_128:
        /*000c*/ 	.word	0x00000000
        /*0010*/ 	.short	0x0004
        /*0012*/ 	.short	0x0020
        /*0014*/ 	.byte	0x00, 0xf0, 0x11, 0x00


	//----- nvinfo : EIATTR_KPARAM_INFO
	.align		4
.L_129:
        /*0018*/ 	.byte	0x04, 0x17
        /*001a*/ 	.short	(.L_131 - .L_130)
.L_130:
        /*001c*/ 	.word	0x00000000
        /*0020*/ 	.short	0x0003
        /*0022*/ 	.short	0x0018
        /*0024*/ 	.byte	0x00, 0xf5, 0x21, 0x00


	//----- nvinfo : EIATTR_KPARAM_INFO
	.align		4
.L_131:
        /*0028*/ 	.byte	0x04, 0x17
        /*002a*/ 	.short	(.L_133 - .L_132)
.L_132:
        /*002c*/ 	.word	0x00000000
        /*0030*/ 	.short	0x0002
        /*0032*/ 	.short	0x0010
        /*0034*/ 	.byte	0x00, 0xf0, 0x11, 0x00


	//----- nvinfo : EIATTR_KPARAM_INFO
	.align		4
.L_133:
        /*0038*/ 	.byte	0x04, 0x17
        /*003a*/ 	.short	(.L_135 - .L_134)
.L_134:
        /*003c*/ 	.word	0x00000000
        /*0040*/ 	.short	0x0001
        /*0042*/ 	.short	0x0008
        /*0044*/ 	.byte	0x00, 0xf5, 0x21, 0x00


	//----- nvinfo : EIATTR_KPARAM_INFO
	.align		4
.L_135:
        /*0048*/ 	.byte	0x04, 0x17
        /*004a*/ 	.short	(.L_137 - .L_136)
.L_136:
        /*004c*/ 	.word	0x00000000
        /*0050*/ 	.short	0x0000
        /*0052*/ 	.short	0x0000
        /*0054*/ 	.byte	0x00, 0xf5, 0x21, 0x00


	//----- nvinfo : EIATTR_SPARSE_MMA_MASK
	.align		4
.L_137:
        /*0058*/ 	.byte	0x03, 0x50
        /*005a*/ 	.short	0x0000


	//----- nvinfo : EIATTR_MAXREG_COUNT
	.align		4
        /*005c*/ 	.byte	0x03, 0x1b
        /*005e*/ 	.short	0x00ff


	//----- nvinfo : EIATTR_MERCURY_ISA_VERSION
	.align		4
        /*0060*/ 	.byte	0x03, 0x5f
        /*0062*/ 	.short	0x0101


	//----- nvinfo : EIATTR_VRC_CTA_INIT_COUNT
	.align		4
        /*0064*/ 	.byte	0x02, 0x4a
	.zero		1
	.zero		1


	//----- nvinfo : EIATTR_EXIT_INSTR_OFFSETS
	.align		4
        /*0068*/ 	.byte	0x04, 0x1c
        /*006a*/ 	.short	(.L_139 - .L_138)


	//   ....[0]....
.L_138:
        /*006c*/ 	.word	0x00000140


	//   ....[1]....
        /*0070*/ 	.word	0x00000220


	//----- nvinfo : EIATTR_CBANK_PARAM_SIZE
	.align		4
.L_139:
        /*0074*/ 	.byte	0x03, 0x19
        /*0076*/ 	.short	0x0024


	//----- nvinfo : EIATTR_PARAM_CBANK
	.align		4
        /*0078*/ 	.byte	0x04, 0x0a
        /*007a*/ 	.short	(.L_141 - .L_140)
	.align		4
.L_140:
        /*007c*/ 	.word	index@(.nv.constant0._Z20elementScalarProductPfS_fS_i)
        /*0080*/ 	.short	0x0380
        /*0082*/ 	.short	0x0024


	//----- nvinfo : EIATTR_SW_WAR
	.align		4
.L_141:
        /*0084*/ 	.byte	0x04, 0x36
        /*0086*/ 	.short	(.L_143 - .L_142)
.L_142:
        /*0088*/ 	.word	0x00000008
.L_143:


//--------------------- .nv.info._Z18elementwiseProductPfS_S_i --------------------------
	.section	.nv.info._Z18elementwiseProductPfS_S_i,"",@"SHT_CUDA_INFO"
	.sectionflags	@""
	.align	4


	//----- nvinfo : EIATTR_CUDA_API_VERSION
	.align		4
        /*0000*/ 	.byte	0x04, 0x37
        /*0002*/ 	.short	(.L_145 - .L_144)
.L_144:
        /*0004*/ 	.word	0x00000082


	//----- nvinfo : EIATTR_KPARAM_INFO
	.align		4
.L_145:
        /*0008*/ 	.byte	0x04, 0x17
        /*000a*/ 	.short	(.L_147 - .L_146)
.L_146:
        /*000c*/ 	.word	0x00000000
        /*0010*/ 	.short	0x0003
        /*0012*/ 	.short	0x0018
        /*0014*/ 	.byte	0x00, 0xf0, 0x11, 0x00


	//----- nvinfo : EIATTR_KPARAM_INFO
	.align		4
.L_147:
        /*0018*/ 	.byte	0x04, 0x17
        /*001a*/ 	.short	(.L_149 - .L_148)
.L_148:
        /*001c*/ 	.word	0x00000000
        /*0020*/ 	.short	0x0002
        /*0022*/ 	.short	0x0010
        /*0024*/ 	.byte	0x00, 0xf5, 0x21, 0x00


	//----- nvinfo : EIATTR_KPARAM_INFO
	.align		4
.L_149:
        /*0028*/ 	.byte	0x04, 0x17
        /*002a*/ 	.short	(.L_151 - .L_150)
.L_150:
        /*002c*/ 	.word	0x00000000
        /*0030*/ 	.short	0x0001
        /*0032*/ 	.short	0x0008
        /*0034*/ 	.byte	0x00, 0xf5, 0x21, 0x00


	//----- nvinfo : EIATTR_KPARAM_INFO
	.align		4
.L_151:
        /*0038*/ 	.byte	0x04, 0x17
        /*003a*/ 	.short	(.L_153 - .L_152)
.L_152:
        /*003c*/ 	.word	0x00000000
        /*0040*/ 	.short	0x0000
        /*0042*/ 	.short	0x0000
        /*0044*/ 	.byte	0x00, 0xf5, 0x21, 0x00


	//----- nvinfo : EIATTR_SPARSE_MMA_MASK
	.align		4
.L_153:
        /*0048*/ 	.byte	0x03, 0x50
        /*004a*/ 	.short	0x0000


	//----- nvinfo : EIATTR_MAXREG_COUNT
	.align		4
        /*004c*/ 	.byte	0x03, 0x1b
        /*004e*/ 	.short	0x00ff


	//----- nvinfo : EIATTR_MERCURY_ISA_VERSION
	.align		4
        /*0050*/ 	.byte	0x03, 0x5f
        /*0052*/ 	.short	0x0101


	//----- nvinfo : EIATTR_VRC_CTA_INIT_COUNT
	.align		4
        /*0054*/ 	.byte	0x02, 0x4a
	.zero		1
	.zero		1


	//----- nvinfo : EIATTR_EXIT_INSTR_OFFSETS
	.align		4
        /*0058*/ 	.byte	0x04, 0x1c
        /*005a*/ 	.short	(.L_155 - .L_154)


	//   ....[0]....
.L_154:
        /*005c*/ 	.word	0x00000140


	//   ....[1]....
        /*0060*/ 	.word	0x00000200


	//----- nvinfo : EIATTR_CBANK_PARAM_SIZE
	.align		4
.L_155:
        /*0064*/ 	.byte	0x03, 0x19
        /*0066*/ 	.short	0x001c


	//----- nvinfo : EIATTR_PARAM_CBANK
	.align		4
        /*0068*/ 	.byte	0x04, 0x0a
        /*006a*/ 	.short	(.L_157 - .L_156)
	.align		4
.L_156:
        /*006c*/ 	.word	index@(.nv.constant0._Z18elementwiseProductPfS_S_i)
        /*0070*/ 	.short	0x0380
        /*0072*/ 	.short	0x001c


	//----- nvinfo : EIATTR_SW_WAR
	.align		4
.L_157:
        /*0074*/ 	.byte	0x04, 0x36
        /*0076*/ 	.short	(.L_159 - .L_158)
.L_158:
        /*0078*/ 	.word	0x00000008
.L_159:


//--------------------- .nv.info._Z13scalarProductPffS_f --------------------------
	.section	.nv.info._Z13scalarProductPffS_f,"",@"SHT_CUDA_INFO"
	.sectionflags	@""
	.align	4


	//----- nvinfo : EIATTR_CUDA_API_VERSION
	.align		4
        /*0000*/ 	.byte	0x04, 0x37
        /*0002*/ 	.short	(.L_161 - .L_160)
.L_160:
        /*0004*/ 	.word	0x00000082


	//----- nvinfo : EIATTR_KPARAM_INFO
	.align		4
.L_161:
        /*0008*/ 	.byte	0x04, 0x17
        /*000a*/ 	.short	(.L_163 - .L_162)
.L_162:
        /*000c*/ 	.word	0x00000000
        /*0010*/ 	.short	0x0003
        /*0012*/ 	.short	0x0018
        /*0014*/ 	.byte	0x00, 0xf0, 0x11, 0x00


	//----- nvinfo : EIATTR_KPARAM_INFO
	.align		4
.L_163:
        /*0018*/ 	.byte	0x04, 0x17
        /*001a*/ 	.short	(.L_165 - .L_164)
.L_164:
        /*001c*/ 	.word	0x00000000
        /*0020*/ 	.short	0x0002
        /*0022*/ 	.short	0x0010
        /*0024*/ 	.byte	0x00, 0xf5, 0x21, 0x00


	//----- nvinfo : EIATTR_KPARAM_INFO
	.align		4
.L_165:
        /*0028*/ 	.byte	0x04, 0x17
        /*002a*/ 	.short	(.L_167 - .L_166)
.L_166:
        /*002c*/ 	.word	0x00000000
        /*0030*/ 	.short	0x0001
        /*0032*/ 	.short	0x0008
        /*0034*/ 	.byte	0x00, 0xf0, 0x11, 0x00


	//----- nvinfo : EIATTR_KPARAM_INFO
	.align		4
.L_167:
        /*0038*/ 	.byte	0x04, 0x17
        /*003a*/ 	.short	(.L_169 - .L_168)
.L_168:
        /*003c*/ 	.word	0x00000000
        /*0040*/ 	.short	0x0000
        /*0042*/ 	.short	0x0000
        /*0044*/ 	.byte	0x00, 0xf5, 0x21, 0x00


	//----- nvinfo : EIATTR_SPARSE_MMA_MASK
	.align		4
.L_169:
        /*0048*/ 	.byte	0x03, 0x50
        /*004a*/ 	.short	0x0000


	//----- nvinfo : EIATTR_MAXREG_COUNT
	.align		4
        /*004c*/ 	.byte	0x03, 0x1b
        /*004e*/ 	.short	0x00ff


	//----- nvinfo : EIATTR_MERCURY_ISA_VERSION
	.align		4
        /*0050*/ 	.byte	0x03, 0x5f
        /*0052*/ 	.short	0x0101


	//----- nvinfo : EIATTR_VRC_CTA_INIT_COUNT
	.align		4
        /*0054*/ 	.byte	0x02, 0x4a
	.zero		1
	.zero		1


	//----- nvinfo : EIATTR_EXIT_INSTR_OFFSETS
	.align		4
        /*0058*/ 	.byte	0x04, 0x1c
        /*005a*/ 	.short	(.L_171 - .L_170)


	//   ....[0]....
.L_170:
        /*005c*/ 	.word	0x00000150


	//   ....[1]....
        /*0060*/ 	.word	0x000001f0


	//----- nvinfo : EIATTR_CBANK_PARAM_SIZE
	.align		4
.L_171:
        /*0064*/ 	.byte	0x03, 0x19
        /*0066*/ 	.short	0x001c


	//----- nvinfo : EIATTR_PARAM_CBANK
	.align		4
        /*0068*/ 	.byte	0x04, 0x0a
        /*006a*/ 	.short	(.L_173 - .L_172)
	.align		4
.L_172:
        /*006c*/ 	.word	index@(.nv.constant0._Z13scalarProductPffS_f)
        /*0070*/ 	.short	0x0380
        /*0072*/ 	.short	0x001c


	//----- nvinfo : EIATTR_SW_WAR
	.align		4
.L_173:
        /*0074*/ 	.byte	0x04, 0x36
        /*0076*/ 	.short	(.L_175 - .L_174)
.L_174:
        /*0078*/ 	.word	0x00000008
.L_175:


//--------------------- .nv.info._Z9fillArrayPfii --------------------------
	.section	.nv.info._Z9fillArrayPfii,"",@"SHT_CUDA_INFO"
	.sectionflags	@""
	.align	4


	//----- nvinfo : EIATTR_CUDA_API_VERSION
	.align		4
        /*0000*/ 	.byte	0x04, 0x37
        /*0002*/ 	.short	(.L_177 - .L_176)
.L_176:
        /*0004*/ 	.word	0x00000082


	//----- nvinfo : EIATTR_KPARAM_INFO
	.align		4
.L_177:
        /*0008*/ 	.byte	0x04, 0x17
        /*000a*/ 	.short	(.L_179 - .L_178)
.L_178:
        /*000c*/ 	.word	0x00000000
        /*0010*/ 	.short	0x0002
        /*0012*/ 	.short	0x000c
        /*0014*/ 	.byte	0x00, 0xf0, 0x11, 0x00


	//----- nvinfo : EIATTR_KPARAM_INFO
	.align		4
.L_179:
        /*0018*/ 	.byte	0x04, 0x17
        /*001a*/ 	.short	(.L_181 - .L_180)
.L_180:
        /*001c*/ 	.word	0x00000000
        /*0020*/ 	.short	0x0001
        /*0022*/ 	.short	0x0008
        /*0024*/ 	.byte	0x00, 0xf0, 0x11, 0x00


	//----- nvinfo : EIATTR_KPARAM_INFO
	.align		4
.L_181:
        /*0028*/ 	.byte	0x04, 0x17
        /*002a*/ 	.short	(.L_183 - .L_182)
.L_182:
        /*002c*/ 	.word	0x00000000
        /*0030*/ 	.short	0x0000
        /*0032*/ 	.short	0x0000
        /*0034*/ 	.byte	0x00, 0xf5, 0x21, 0x00


	//----- nvinfo : EIATTR_SPARSE_MMA_MASK
	.align		4
.L_183:
        /*0038*/ 	.byte	0x03, 0x50
        /*003a*/ 	.short	0x0000


	//----- nvinfo : EIATTR_MAXREG_COUNT
	.align		4
        /*003c*/ 	.byte	0x03, 0x1b
        /*003e*/ 	.short	0x00ff


	//----- nvinfo : EIATTR_MERCURY_ISA_VERSION
	.align		4
        /*0040*/ 	.byte	0x03, 0x5f
        /*0042*/ 	.short	0x0101


	//----- nvinfo : EIATTR_VRC_CTA_INIT_COUNT
	.align		4
        /*0044*/ 	.byte	0x02, 0x4a
	.zero		1
	.zero		1


	//----- nvinfo : EIATTR_EXIT_INSTR_OFFSETS
	.align		4
        /*0048*/ 	.byte	0x04, 0x1c
        /*004a*/ 	.short	(.L_185 - .L_184)


	//   ....[0]....
.L_184:
        /*004c*/ 	.word	0x00000140


	//   ....[1]....
        /*0050*/ 	.word	0x000001b0


	//----- nvinfo : EIATTR_CBANK_PARAM_SIZE
	.align		4
.L_185:
        /*0054*/ 	.byte	0x03, 0x19
        /*0056*/ 	.short	0x0010


	//----- nvinfo : EIATTR_PARAM_CBANK
	.align		4
        /*0058*/ 	.byte	0x04, 0x0a
        /*005a*/ 	.short	(.L_187 - .L_186)
	.align		4
.L_186:
        /*005c*/ 	.word	index@(.nv.constant0._Z9fillArrayPfii)
        /*0060*/ 	.short	0x0380
        /*0062*/ 	.short	0x0010


	//----- nvinfo : EIATTR_SW_WAR
	.align		4
.L_187:
        /*0064*/ 	.byte	0x04, 0x36
        /*0066*/ 	.short	(.L_189 - .L_188)
.L_188:
        /*0068*/ 	.word	0x00000008
.L_189:


//--------------------- .nv.info._Z9fillArrayPfi  --------------------------
	.section	.nv.info._Z9fillArrayPfi,"",@"SHT_CUDA_INFO"
	.sectionflags	@""
	.align	4


	//----- nvinfo : EIATTR_CUDA_API_VERSION
	.align		4
        /*0000*/ 	.byte	0x04, 0x37
        /*0002*/ 	.short	(.L_191 - .L_190)
.L_190:
        /*0004*/ 	.word	0x00000082


	//----- nvinfo : EIATTR_KPARAM_INFO
	.align		4
.L_191:
        /*0008*/ 	.byte	0x04, 0x17
        /*000a*/ 	.short	(.L_193 - .L_192)
.L_192:
        /*000c*/ 	.word	0x00000000
        /*0010*/ 	.short	0x0001
        /*0012*/ 	.short	0x0008
        /*0014*/ 	.byte	0x00, 0xf0, 0x11, 0x00


	//----- nvinfo : EIATTR_KPARAM_INFO
	.align		4
.L_193:
        /*0018*/ 	.byte	0x04, 0x17
        /*001a*/ 	.short	(.L_195 - .L_194)
.L_194:
        /*001c*/ 	.word	0x00000000
        /*0020*/ 	.short	0x0000
        /*0022*/ 	.short	0x0000
        /*0024*/ 	.byte	0x00, 0xf5, 0x21, 0x00


	//----- nvinfo : EIATTR_SPARSE_MMA_MASK
	.align		4
.L_195:
        /*0028*/ 	.byte	0x03, 0x50
        /*002a*/ 	.short	0x0000


	//----- nvinfo : EIATTR_MAXREG_COUNT
	.align		4
        /*002c*/ 	.byte	0x03, 0x1b
        /*002e*/ 	.short	0x00ff


	//----- nvinfo : EIATTR_MERCURY_ISA_VERSION
	.align		4
        /*0030*/ 	.byte	0x03, 0x5f
        /*0032*/ 	.short	0x0101


	//----- nvinfo : EIATTR_VRC_CTA_INIT_COUNT
	.align		4
        /*0034*/ 	.byte	0x02, 0x4a
	.zero		1
	.zero		1


	//----- nvinfo : EIATTR_EXIT_INSTR_OFFSETS
	.align		4
        /*0038*/ 	.byte	0x04, 0x1c
        /*003a*/ 	.short	(.L_197 - .L_196)


	//   ....[0]....
.L_196:
        /*003c*/ 	.word	0x00000140


	//   ....[1]....
        /*0040*/ 	.word	0x000001a0


	//----- nvinfo : EIATTR_CBANK_PARAM_SIZE
	.align		4
.L_197:
        /*0044*/ 	.byte	0x03, 0x19
        /*0046*/ 	.short	0x000c


	//----- nvinfo : EIATTR_PARAM_CBANK
	.align		4
        /*0048*/ 	.byte	0x04, 0x0a
        /*004a*/ 	.short	(.L_199 - .L_198)
	.align		4
.L_198:
        /*004c*/ 	.word	index@(.nv.constant0._Z9fillArrayPfi)
        /*0050*/ 	.short	0x0380
        /*0052*/ 	.short	0x000c


	//----- nvinfo : EIATTR_SW_WAR
	.align		4
.L_199:
        /*0054*/ 	.byte	0x04, 0x36
        /*0056*/ 	.short	(.L_201 - .L_200)
.L_200:
        /*0058*/ 	.word	0x00000008
.L_201:


//--------------------- .nv.callgraph             --------------------------
	.section	.nv.callgraph,"",@"SHT_CUDA_CALLGRAPH"
	.align	4
	.sectionentsize	8
	.align		4
        /*0000*/ 	.word	0x00000000
	.align		4
        /*0004*/ 	.word	0xffffffff
	.align		4
        /*0008*/ 	.word	0x00000000
	.align		4
        /*000c*/ 	.word	0xfffffffe
	.align		4
        /*0010*/ 	.word	0x00000000
	.align		4
        /*0014*/ 	.word	0xfffffffd
	.align		4
        /*0018*/ 	.word	0x00000000
	.align		4
        /*001c*/ 	.word	0xfffffffc


//--------------------- .text._Z15elementwiseSqrtPfS_i --------------------------
	.section	.text._Z15elementwiseSqrtPfS_i,"ax",@progbits
	.align	128
        .global         _Z15elementwiseSqrtPfS_i
        .type           _Z15elementwiseSqrtPfS_i,@function
        .size           _Z15elementwiseSqrtPfS_i,(.L_x_26 - _Z15elementwiseSqrtPfS_i)
        .other          _Z15elementwiseSqrtPfS_i,@"STO_CUDA_ENTRY STV_DEFAULT"
_Z15elementwiseSqrtPfS_i:
.text._Z15elementwiseSqrtPfS_i:
[----:B------:R-:W-:Y:S01]  /*0000*/  LDC R1, c[0x0][0x37c] ;  /* 0x0000df00ff017b82 */ /* 0x000fe20000000800 */
[----:B------:R-:W0:Y:S01]  /*0010*/  S2R R0, SR_CTAID.Z ;  /* 0x0000000000007919 */ /* 0x000e220000002700 */
[----:B------:R-:W1:Y:S01]  /*0020*/  LDCU UR4, c[0x0][0x370] ;  /* 0x00006e00ff0477ac */ /* 0x000e620008000800 */
[----:B------:R-:W0:Y:S01]  /*0030*/  S2R R3, SR_TID.Z ;  /* 0x0000000000037919 */ /* 0x000e220000002300 */
[----:B------:R-:W1:Y:S01]  /*0040*/  LDCU UR5, c[0x0][0x360] ;  /* 0x00006c00ff0577ac */ /* 0x000e620008000800 */
[----:B------:R-:W2:Y:S01]  /*0050*/  S2R R5, SR_CTAID.Y ;  /* 0x0000000000057919 */ /* 0x000ea20000002600 */
[----:B------:R-:W2:Y:S01]  /*0060*/  LDCU UR6, c[0x0][0x374] ;  /* 0x00006e80ff0677ac */ /* 0x000ea20008000800 */
[----:B------:R-:W3:Y:S01]  /*0070*/  S2R R2, SR_CTAID.X ;  /* 0x0000000000027919 */ /* 0x000ee20000002500 */
[----:B------:R-:W4:Y:S01]  /*0080*/  LDCU UR7, c[0x0][0x364] ;  /* 0x00006c80ff0777ac */ /* 0x000f220008000800 */
[----:B------:R-:W3:Y:S01]  /*0090*/  S2R R9, SR_TID.X ;  /* 0x0000000000097919 */ /* 0x000ee20000002100 */
[----:B------:R-:W0:Y:S01]  /*00a0*/  LDCU UR8, c[0x0][0x368] ;  /* 0x00006d00ff0877ac */ /* 0x000e220008000800 */
[----:B------:R-:W4:Y:S01]  /*00b0*/  S2R R7, SR_TID.Y ;  /* 0x0000000000077919 */ /* 0x000f220000002200 */
[----:B------:R-:W5:Y:S01]  /*00c0*/  LDCU UR9, c[0x0][0x390] ;  /* 0x00007200ff0977ac */ /* 0x000f620008000800 */
[----:B-1----:R-:W-:Y:S01]  /*00d0*/  UIMAD UR4, UR4, UR5, URZ ;  /* 0x00000005040472a4 */ /* 0x002fe2000f8e02ff */
[----:B0-----:R-:W-:-:S04]  /*00e0*/  IMAD R0, R0, UR8, R3 ;  /* 0x0000000800007c24 */ /* 0x001fc8000f8e0203 */
[----:B--2---:R-:W-:Y:S02]  /*00f0*/  IMAD R0, R0, UR6, R5 ;  /* 0x0000000600007c24 */ /* 0x004fe4000f8e0205 */
[----:B---3--:R-:W-:Y:S02]  /*0100*/  IMAD R3, R2, UR5, R9 ;  /* 0x0000000502037c24 */ /* 0x008fe4000f8e0209 */
[----:B----4-:R-:W-:-:S04]  /*0110*/  IMAD R0, R0, UR7, R7 ;  /* 0x0000000700007c24 */ /* 0x010fc8000f8e0207 */
[----:B------:R-:W-:-:S05]  /*0120*/  IMAD R2, R0, UR4, R3 ;  /* 0x0000000400027c24 */ /* 0x000fca000f8e0203 */
[----:B-----5:R-:W-:-:S13]  /*0130*/  ISETP.GE.AND P0, PT, R2, UR9, PT ;  /* 0x0000000902007c0c */ /* 0x020fda000bf06270 */
[----:B------:R-:W-:Y:S05]  /*0140*/  @P0 EXIT ;  /* 0x000000000000094d */ /* 0x000fea0003800000 */
[----:B------:R-:W0:Y:S01]  /*0150*/  LDC.64 R4, c[0x0][0x380] ;  /* 0x0000e000ff047b82 */ /* 0x000e220000000a00 */
[----:B------:R-:W1:Y:S01]  /*0160*/  LDCU.64 UR4, c[0x0][0x358] ;  /* 0x00006b00ff0477ac */ /* 0x000e620008000a00 */
[----:B0-----:R-:W-:-:S05]  /*0170*/  IMAD.WIDE R4, R2, 0x4, R4 ;  /* 0x0000000402047825 */ /* 0x001fca00078e0204 */
[----:B-1----:R-:W2:Y:S02]  /*0180*/  LDG.E R0, desc[UR4][R4.64] ;  /* 0x0000000404007981 */ /* 0x002ea4000c1e1900 */
[----:B--2---:R-:W-:-:S13]  /*0190*/  FSETP.GTU.AND P0, PT, R0, RZ, PT ;  /* 0x000000ff0000720b */ /* 0x004fda0003f0c000 */
[----:B------:R-:W0:Y:S02]  /*01a0*/  @!P0 LDC.64 R6, c[0x0][0x388] ;  /* 0x0000e200ff068b82 */ /* 0x000e240000000a00 */
[----:B0-----:R-:W-:-:S05]  /*01b0*/  @!P0 IMAD.WIDE R6, R2, 0x4, R6 ;  /* 0x0000000402068825 */ /* 0x001fca00078e0206 */
[----:B------:R0:W-:Y:S01]  /*01c0*/  @!P0 STG.E desc[UR4][R6.64], RZ ;  /* 0x000000ff06008986 */ /* 0x0001e2000c101904 */
[----:B------:R-:W-:Y:S05]  /*01d0*/  @!P0 EXIT ;  /* 0x000000000000894d */ /* 0x000fea0003800000 */
[----:B------:R-:W-:Y:S01]  /*01e0*/  IADD3 R4, PT, PT, R0, -0xd000000, RZ ;  /* 0xf300000000047810 */ /* 0x000fe20007ffe0ff */
[----:B------:R1:W2:Y:S01]  /*01f0*/  MUFU.RSQ R3, R0 ;  /* 0x0000000000037308 */ /* 0x0002a20000001400 */
[----:B------:R-:W-:Y:S02]  /*0200*/  BSSY.RECONVERGENT B0, `(.L_x_0) ;  /* 0x000000a000007945 */ /* 0x000fe40003800200 */
[----:B------:R-:W-:-:S13]  /*0210*/  ISETP.GT.U32.AND P0, PT, R4, 0x727fffff, PT ;  /* 0x727fffff0400780c */ /* 0x000fda0003f04070 */
[----:B-1----:R-:W-:Y:S05]  /*0220*/  @!P0 BRA `(.L_x_1) ;  /* 0x00000000000c8947 */ /* 0x002fea0003800000 */
[----:B------:R-:W-:-:S07]  /*0230*/  MOV R8, 0x250 ;  /* 0x0000025000087802 */ /* 0x000fce0000000f00 */
[----:B0-2---:R-:W-:Y:S05]  /*0240*/  CALL.REL.NOINC `($__internal_0_$__cuda_sm20_sqrt_rn_f32_slowpath) ;  /* 0x0000000000287944 */ /* 0x005fea0003c00000 */
[----:B------:R-:W-:Y:S05]  /*0250*/  BRA `(.L_x_2) ;  /* 0x0000000000107947 */ /* 0x000fea0003800000 */
.L_x_1:
[----:B--2---:R-:W-:Y:S01]  /*0260*/  FMUL.FTZ R5, R0, R3 ;  /* 0x0000000300057220 */ /* 0x004fe20000410000 */
[----:B------:R-:W-:-:S03]  /*0270*/  FMUL.FTZ R3, R3, 0.5 ;  /* 0x3f00000003037820 */ /* 0x000fc60000410000 */
[----:B------:R-:W-:-:S04]  /*0280*/  FFMA R0, -R5, R5, R0 ;  /* 0x0000000505007223 */ /* 0x000fc80000000100 */
[----:B------:R-:W-:-:S07]  /*0290*/  FFMA R3, R0, R3, R5 ;  /* 0x0000000300037223 */ /* 0x000fce0000000005 */
.L_x_2:
[----:B------:R-:W-:Y:S05]  /*02a0*/  BSYNC.RECONVERGENT B0 ;  /* 0x0000000000007941 */ /* 0x000fea0003800200 */
.L_x_0:
[----:B------:R-:W1:Y:S02]  /*02b0*/  LDC.64 R4, c[0x0][0x388] ;  /* 0x0000e200ff047b82 */ /* 0x000e640000000a00 */
[----:B-1----:R-:W-:-:S05]  /*02c0*/  IMAD.WIDE R4, R2, 0x4, R4 ;  /* 0x0000000402047825 */ /* 0x002fca00078e0204 */
[----:B------:R-:W-:Y:S01]  /*02d0*/  STG.E desc[UR4][R4.64], R3 ;  /* 0x0000000304007986 */ /* 0x000fe2000c101904 */
[----:B------:R-:W-:Y:S05]  /*02e0*/  EXIT ;  /* 0x000000000000794d */ /* 0x000fea0003800000 */
        .weak           $__internal_0_$__cuda_sm20_sqrt_rn_f32_slowpath
        .type           $__internal_0_$__cuda_sm20_sqrt_rn_f32_slowpath,@function
        .size           $__internal_0_$__cuda_sm20_sqrt_rn_f32_slowpath,(.L_x_26 - $__internal_0_$__cuda_sm20_sqrt_rn_f32_slowpath)
$__internal_0_$__cuda_sm20_sqrt_rn_f32_slowpath:
[----:B------:R-:W-:-:S13]  /*02f0*/  LOP3.LUT P0, RZ, R0, 0x7fffffff, RZ, 0xc0, !PT ;  /* 0x7fffffff00ff7812 */ /* 0x000fda000780c0ff */
[----:B------:R-:W-:Y:S01]  /*0300*/  @!P0 MOV R3, R0 ;  /* 0x0000000000038202 */ /* 0x000fe20000000f00 */
[----:B------:R-:W-:Y:S06]  /*0310*/  @!P0 BRA `(.L_x_3) ;  /* 0x0000000000408947 */ /* 0x000fec0003800000 */
[----:B------:R-:W-:-:S13]  /*0320*/  FSETP.GEU.FTZ.AND P0, PT, R0, RZ, PT ;  /* 0x000000ff0000720b */ /* 0x000fda0003f1e000 */
[----:B------:R-:W-:Y:S01]  /*0330*/  @!P0 MOV R3, 0x7fffffff ;  /* 0x7fffffff00038802 */ /* 0x000fe20000000f00 */
[----:B------:R-:W-:Y:S06]  /*0340*/  @!P0 BRA `(.L_x_3) ;  /* 0x0000000000348947 */ /* 0x000fec0003800000 */
[----:B------:R-:W-:-:S13]  /*0350*/  FSETP.GTU.FTZ.AND P0, PT, |R0|, +INF , PT ;  /* 0x7f8000000000780b */ /* 0x000fda0003f1c200 */
[----:B------:R-:W-:Y:S01]  /*0360*/  @P0 FADD.FTZ R3, R0, 1 ;  /* 0x3f80000000030421 */ /* 0x000fe20000010000 */
[----:B------:R-:W-:Y:S06]  /*0370*/  @P0 BRA `(.L_x_3) ;  /* 0x0000000000280947 */ /* 0x000fec0003800000 */
[----:B------:R-:W-:-:S13]  /*0380*/  FSETP.NEU.FTZ.AND P0, PT, |R0|, +INF , PT ;  /* 0x7f8000000000780b */ /* 0x000fda0003f1d200 */
[----:B------:R-:W-:-:S04]  /*0390*/  @P0 FFMA R4, R0, 1.84467440737095516160e+19, RZ ;  /* 0x5f80000000040823 */ /* 0x000fc800000000ff */
[----:B------:R-:W0:Y:S02]  /*03a0*/  @P0 MUFU.RSQ R3, R4 ;  /* 0x0000000400030308 */ /* 0x000e240000001400 */
[----:B0-----:R-:W-:Y:S01]  /*03b0*/  @P0 FMUL.FTZ R5, R4, R3 ;  /* 0x0000000304050220 */ /* 0x001fe20000410000 */
[----:B------:R-:W-:Y:S01]  /*03c0*/  @P0 FMUL.FTZ R7, R3, 0.5 ;  /* 0x3f00000003070820 */ /* 0x000fe20000410000 */
[----:B------:R-:W-:Y:S02]  /*03d0*/  @!P0 MOV R3, R0 ;  /* 0x0000000000038202 */ /* 0x000fe40000000f00 */
[----:B------:R-:W-:-:S04]  /*03e0*/  @P0 FADD.FTZ R6, -R5, -RZ ;  /* 0x800000ff05060221 */ /* 0x000fc80000010100 */
[----:B------:R-:W-:-:S04]  /*03f0*/  @P0 FFMA R6, R5, R6, R4 ;  /* 0x0000000605060223 */ /* 0x000fc80000000004 */
[----:B------:R-:W-:-:S04]  /*0400*/  @P0 FFMA R6, R6, R7, R5 ;  /* 0x0000000706060223 */ /* 0x000fc80000000005 */
[----:B------:R-:W-:-:S07]  /*0410*/  @P0 FMUL.FTZ R3, R6, 2.3283064365386962891e-10 ;  /* 0x2f80000006030820 */ /* 0x000fce0000410000 */
.L_x_3:
[----:B------:R-:W-:Y:S01]  /*0420*/  HFMA2 R5, -RZ, RZ, 0, 0 ;  /* 0x00000000ff057431 */ /* 0x000fe200000001ff */
[----:B------:R-:W-:-:S04]  /*0430*/  MOV R4, R8 ;  /* 0x0000000800047202 */ /* 0x000fc80000000f00 */
[----:B------:R-:W-:Y:S05]  /*0440*/  RET.REL.NODEC R4 `(_Z15elementwiseSqrtPfS_i) ;  /* 0xfffffff804ec7950 */ /* 0x000fea0003c3ffff */
.L_x_4:
[----:B------:R-:W-:-:S00]  /*0450*/  BRA `(.L_x_4) ;  /* 0xfffffffc00fc7947 */ /* 0x000fc0000383ffff */
[----:B------:R-:W-:-:S00]  /*0460*/  NOP ;  /* 0x0000000000007918 */ /* 0x000fc00000000000 */
        /* <DEDUP_REMOVED lines=9> */
.L_x_26:


//--------------------- .text._Z21elementwiseDifferencePfS_S_i --------------------------
	.section	.text._Z21elementwiseDifferencePfS_S_i,"ax",@progbits
	.align	128
        .global         _Z21elementwiseDifferencePfS_S_i
        .type           _Z21elementwiseDifferencePfS_S_i,@function
        .size           _Z21elementwiseDifferencePfS_S_i,(.L_x_29 - _Z21elementwiseDifferencePfS_S_i)
        .other          _Z21elementwiseDifferencePfS_S_i,@"STO_CUDA_ENTRY STV_DEFAULT"
_Z21elementwiseDifferencePfS_S_i:
.text._Z21elementwiseDifferencePfS_S_i:
        /* <DEDUP_REMOVED lines=22> */
[----:B------:R-:W1:Y:S07]  /*0160*/  LDCU.64 UR4, c[0x0][0x358] ;  /* 0x00006b00ff0477ac */ /* 0x000e6e0008000a00 */
[----:B------:R-:W2:Y:S08]  /*0170*/  LDC.64 R4, c[0x0][0x388] ;  /* 0x0000e200ff047b82 */ /* 0x000eb00000000a00 */
[----:B------:R-:W3:Y:S01]  /*0180*/  LDC.64 R6, c[0x0][0x390] ;  /* 0x0000e400ff067b82 */ /* 0x000ee20000000a00 */
[----:B0-----:R-:W-:-:S06]  /*0190*/  IMAD.WIDE R2, R9, 0x4, R2 ;  /* 0x0000000409027825 */ /* 0x001fcc00078e0202 */
[----:B-1----:R-:W4:Y:S01]  /*01a0*/  LDG.E R2, desc[UR4][R2.64] ;  /* 0x0000000402027981 */ /* 0x002f22000c1e1900 */
[----:B--2---:R-:W-:-:S06]  /*01b0*/  IMAD.WIDE R4, R9, 0x4, R4 ;  /* 0x0000000409047825 */ /* 0x004fcc00078e0204 */
[----:B------:R-:W4:Y:S01]  /*01c0*/  LDG.E R5, desc[UR4][R4.64] ;  /* 0x0000000404057981 */ /* 0x000f22000c1e1900 */
[----:B---3--:R-:W-:-:S04]  /*01d0*/  IMAD.WIDE R6, R9, 0x4, R6 ;  /* 0x0000000409067825 */ /* 0x008fc800078e0206 */
[----:B----4-:R-:W-:-:S05]  /*01e0*/  FADD R9, R2, -R5 ;  /* 0x8000000502097221 */ /* 0x010fca0000000000 */
[----:B------:R-:W-:Y:S01]  /*01f0*/  STG.E desc[UR4][R6.64], R9 ;  /* 0x0000000906007986 */ /* 0x000fe2000c101904 */
[----:B------:R-:W-:Y:S05]  /*0200*/  EXIT ;  /* 0x000000000000794d */ /* 0x000fea0003800000 */
.L_x_5:
        /* <DEDUP_REMOVED lines=15> */
.L_x_29:


//--------------------- .text._Z14elementwiseSumPfS_S_i --------------------------
	.section	.text._Z14elementwiseSumPfS_S_i,"ax",@progbits
	.align	128
        .global         _Z14elementwiseSumPfS_S_i
        .type           _Z14elementwiseSumPfS_S_i,@function
        .size           _Z14elementwiseSumPfS_S_i,(.L_x_30 - _Z14elementwiseSumPfS_S_i)
        .other          _Z14elementwiseSumPfS_S_i,@"STO_CUDA_ENTRY STV_DEFAULT"
_Z14elementwiseSumPfS_S_i:
.text._Z14elementwiseSumPfS_S_i:
        /* <DEDUP_REMOVED lines=30> */
[----:B----4-:R-:W-:-:S05]  /*01e0*/  FADD R9, R2, R5 ;  /* 0x0000000502097221 */ /* 0x010fca0000000000 */
[----:B------:R-:W-:Y:S01]  /*01f0*/  STG.E desc[UR4][R6.64], R9 ;  /* 0x0000000906007986 */ /* 0x000fe2000c101904 */
[----:B------:R-:W-:Y:S05]  /*0200*/  EXIT ;  /* 0x000000000000794d */ /* 0x000fea0003800000 */
.L_x_6:
        /* <DEDUP_REMOVED lines=15> */
.L_x_30:


//--------------------- .text._Z19elementwiseQuotientPfS_fS_i --------------------------
	.section	.text._Z19elementwiseQuotientPfS_fS_i,"ax",@progbits
	.align	128
        .global         _Z19elementwiseQuotientPfS_fS_i
        .type           _Z19elementwiseQuotientPfS_fS_i,@function
        .size           _Z19elementwiseQuotientPfS_fS_i,(.L_x_27 - _Z19elementwiseQuotientPfS_fS_i)
        .other          _Z19elementwiseQuotientPfS_fS_i,@"STO_CUDA_ENTRY STV_DEFAULT"
_Z19elementwiseQuotientPfS_fS_i:
.text._Z19elementwiseQuotientPfS_fS_i:
        /* <DEDUP_REMOVED lines=21> */
[----:B------:R-:W0:Y:S02]  /*0150*/  LDCU.64 UR4, c[0x0][0x388] ;  /* 0x00007100ff0477ac */ /* 0x000e240008000a00 */
[----:B0-----:R-:W-:-:S04]  /*0160*/  ISETP.NE.U32.AND P0, PT, RZ, UR4, PT ;  /* 0x00000004ff007c0c */ /* 0x001fc8000bf05070 */
[----:B------:R-:W-:Y:S01]  /*0170*/  ISETP.NE.AND.EX P0, PT, RZ, UR5, PT, P0 ;  /* 0x00000005ff007c0c */ /* 0x000fe2000bf05300 */
[----:B------:R-:W0:-:S12]  /*0180*/  LDCU.64 UR4, c[0x0][0x358] ;  /* 0x00006b00ff0477ac */ /* 0x000e180008000a00 */
[----:B------:R-:W1:Y:S02]  /*0190*/  @!P0 LDC.64 R4, c[0x0][0x398] ;  /* 0x0000e600ff048b82 */ /* 0x000e640000000a00 */
[----:B-1----:R-:W-:-:S05]  /*01a0*/  @!P0 IMAD.WIDE R4, R2, 0x4, R4 ;  /* 0x0000000402048825 */ /* 0x002fca00078e0204 */
[----:B0-----:R0:W-:Y:S01]  /*01b0*/  @!P0 STG.E desc[UR4][R4.64], RZ ;  /* 0x000000ff04008986 */ /* 0x0011e2000c101904 */
[----:B------:R-:W-:Y:S05]  /*01c0*/  @!P0 EXIT ;  /* 0x000000000000894d */ /* 0x000fea0003800000 */
[----:B------:R-:W1:Y:S08]  /*01d0*/  LDC.64 R6, c[0x0][0x388] ;  /* 0x0000e200ff067b82 */ /* 0x000e700000000a00 */
[----:B0-----:R-:W0:Y:S01]  /*01e0*/  LDC.64 R4, c[0x0][0x380] ;  /* 0x0000e000ff047b82 */ /* 0x001e220000000a00 */
[----:B-1----:R-:W-:-:S05]  /*01f0*/  IMAD.WIDE R6, R2, 0x4, R6 ;  /* 0x0000000402067825 */ /* 0x002fca00078e0206 */
[----:B------:R-:W2:Y:S01]  /*0200*/  LDG.E R3, desc[UR4][R6.64] ;  /* 0x0000000406037981 */ /* 0x000ea2000c1e1900 */
[----:B0-----:R-:W-:-:S05]  /*0210*/  IMAD.WIDE R4, R2, 0x4, R4 ;  /* 0x0000000402047825 */ /* 0x001fca00078e0204 */
[----:B------:R-:W3:Y:S01]  /*0220*/  LDG.E R0, desc[UR4][R4.64] ;  /* 0x0000000404007981 */ /* 0x000ee2000c1e1900 */
[----:B------:R-:W-:Y:S01]  /*0230*/  BSSY.RECONVERGENT B0, `(.L_x_7) ;  /* 0x000000c000007945 */ /* 0x000fe20003800200 */
[----:B--2---:R-:W0:Y:S08]  /*0240*/  MUFU.RCP R8, R3 ;  /* 0x0000000300087308 */ /* 0x004e300000001000 */
[----:B---3--:R-:W1:Y:S01]  /*0250*/  FCHK P0, R0, R3 ;  /* 0x0000000300007302 */ /* 0x008e620000000000 */
[----:B0-----:R-:W-:-:S04]  /*0260*/  FFMA R9, -R3, R8, 1 ;  /* 0x3f80000003097423 */ /* 0x001fc80000000108 */
[----:B------:R-:W-:-:S04]  /*0270*/  FFMA R9, R8, R9, R8 ;  /* 0x0000000908097223 */ /* 0x000fc80000000008 */
[----:B------:R-:W-:-:S04]  /*0280*/  FFMA R8, R0, R9, RZ ;  /* 0x0000000900087223 */ /* 0x000fc800000000ff */
[----:B------:R-:W-:-:S04]  /*0290*/  FFMA R10, -R3, R8, R0 ;  /* 0x00000008030a7223 */ /* 0x000fc80000000100 */
[----:B------:R-:W-:Y:S01]  /*02a0*/  FFMA R8, R9, R10, R8 ;  /* 0x0000000a09087223 */ /* 0x000fe20000000008 */
[----:B-1----:R-:W-:Y:S06]  /*02b0*/  @!P0 BRA `(.L_x_8) ;  /* 0x00000000000c8947 */ /* 0x002fec0003800000 */
[----:B------:R-:W-:-:S07]  /*02c0*/  MOV R4, 0x2e0 ;  /* 0x000002e000047802 */ /* 0x000fce0000000f00 */
[----:B------:R-:W-:Y:S05]  /*02d0*/  CALL.REL.NOINC `($__internal_1_$__cuda_sm3x_div_rn_noftz_f32_slowpath) ;  /* 0x0000000000207944 */ /* 0x000fea0003c00000 */
[----:B------:R-:W-:-:S07]  /*02e0*/  IMAD.MOV.U32 R8, RZ, RZ, R0 ;  /* 0x000000ffff087224 */ /* 0x000fce00078e0000 */
.L_x_8:
[----:B------:R-:W-:Y:S05]  /*02f0*/  BSYNC.RECONVERGENT B0 ;  /* 0x0000000000007941 */ /* 0x000fea0003800200 */
.L_x_7:
[----:B------:R-:W0:Y:S01]  /*0300*/  LDC.64 R4, c[0x0][0x398] ;  /* 0x0000e600ff047b82 */ /* 0x000e220000000a00 */
[----:B------:R-:W1:Y:S02]  /*0310*/  LDCU UR6, c[0x0][0x390] ;  /* 0x00007200ff0677ac */ /* 0x000e640008000800 */
[----:B-1----:R-:W-:Y:S01]  /*0320*/  FMUL R3, R8, UR6 ;  /* 0x0000000608037c20 */ /* 0x002fe20008400000 */
[----:B0-----:R-:W-:-:S05]  /*0330*/  IMAD.WIDE R4, R2, 0x4, R4 ;  /* 0x0000000402047825 */ /* 0x001fca00078e0204 */
[----:B------:R-:W-:Y:S01]  /*0340*/  STG.E desc[UR4][R4.64], R3 ;  /* 0x0000000304007986 */ /* 0x000fe2000c101904 */
[----:B------:R-:W-:Y:S05]  /*0350*/  EXIT ;  /* 0x000000000000794d */ /* 0x000fea0003800000 */
        .weak           $__internal_1_$__cuda_sm3x_div_rn_noftz_f32_slowpath
        .type           $__internal_1_$__cuda_sm3x_div_rn_noftz_f32_slowpath,@function
        .size           $__internal_1_$__cuda_sm3x_div_rn_noftz_f32_slowpath,(.L_x_27 - $__internal_1_$__cuda_sm3x_div_rn_noftz_f32_slowpath)
$__internal_1_$__cuda_sm3x_div_rn_noftz_f32_slowpath:
[--C-:B------:R-:W-:Y:S01]  /*0360*/  SHF.R.U32.HI R6, RZ, 0x17, R3.reuse ;  /* 0x00000017ff067819 */ /* 0x100fe20000011603 */
[----:B------:R-:W-:Y:S01]  /*0370*/  BSSY.RECONVERGENT B1, `(.L_x_9) ;  /* 0x0000064000017945 */ /* 0x000fe20003800200 */
[--C-:B------:R-:W-:Y:S01]  /*0380*/  SHF.R.U32.HI R5, RZ, 0x17, R0.reuse ;  /* 0x00000017ff057819 */ /* 0x100fe20000011600 */
[----:B------:R-:W-:Y:S01]  /*0390*/  IMAD.MOV.U32 R7, RZ, RZ, R0 ;  /* 0x000000ffff077224 */ /* 0x000fe200078e0000 */
[----:B------:R-:W-:Y:S01]  /*03a0*/  LOP3.LUT R6, R6, 0xff, RZ, 0xc0, !PT ;  /* 0x000000ff06067812 */ /* 0x000fe200078ec0ff */
[----:B------:R-:W-:Y:S01]  /*03b0*/  IMAD.MOV.U32 R8, RZ, RZ, R3 ;  /* 0x000000ffff087224 */ /* 0x000fe200078e0003 */
[----:B------:R-:W-:-:S03]  /*03c0*/  LOP3.LUT R5, R5, 0xff, RZ, 0xc0, !PT ;  /* 0x000000ff05057812 */ /* 0x000fc600078ec0ff */
[----:B------:R-:W-:Y:S02]  /*03d0*/  VIADD R11, R6, 0xffffffff ;  /* 0xffffffff060b7836 */ /* 0x000fe40000000000 */
[----:B------:R-:W-:-:S03]  /*03e0*/  VIADD R10, R5, 0xffffffff ;  /* 0xffffffff050a7836 */ /* 0x000fc60000000000 */
[----:B------:R-:W-:-:S04]  /*03f0*/  ISETP.GT.U32.AND P0, PT, R11, 0xfd, PT ;  /* 0x000000fd0b00780c */ /* 0x000fc80003f04070 */
[----:B------:R-:W-:-:S13]  /*0400*/  ISETP.GT.U32.OR P0, PT, R10, 0xfd, P0 ;  /* 0x000000fd0a00780c */ /* 0x000fda0000704470 */
[----:B------:R-:W-:Y:S01]  /*0410*/  @!P0 IMAD.MOV.U32 R9, RZ, RZ, RZ ;  /* 0x000000ffff098224 */ /* 0x000fe200078e00ff */
[----:B------:R-:W-:Y:S06]  /*0420*/  @!P0 BRA `(.L_x_10) ;  /* 0x00000000005c8947 */ /* 0x000fec0003800000 */
[----:B------:R-:W-:Y:S02]  /*0430*/  FSETP.GTU.FTZ.AND P0, PT, |R0|, +INF , PT ;  /* 0x7f8000000000780b */ /* 0x000fe40003f1c200 */
[----:B------:R-:W-:-:S04]  /*0440*/  FSETP.GTU.FTZ.AND P1, PT, |R3|, +INF , PT ;  /* 0x7f8000000300780b */ /* 0x000fc80003f3c200 */
[----:B------:R-:W-:-:S13]  /*0450*/  PLOP3.LUT P0, PT, P0, P1, PT, 0xf8, 0x8f ;  /* 0x00000000008f781c */ /* 0x000fda0000703f70 */
[----:B------:R-:W-:Y:S05]  /*0460*/  @P0 BRA `(.L_x_11) ;  /* 0x00000004004c0947 */ /* 0x000fea0003800000 */
[----:B------:R-:W-:-:S13]  /*0470*/  LOP3.LUT P0, RZ, R8, 0x7fffffff, R7, 0xc8, !PT ;  /* 0x7fffffff08ff7812 */ /* 0x000fda000780c807 */
[----:B------:R-:W-:Y:S05]  /*0480*/  @!P0 BRA `(.L_x_12) ;  /* 0x00000004003c8947 */ /* 0x000fea0003800000 */
[C---:B------:R-:W-:Y:S02]  /*0490*/  FSETP.NEU.FTZ.AND P2, PT, |R0|.reuse, +INF , PT ;  /* 0x7f8000000000780b */ /* 0x040fe40003f5d200 */
[----:B------:R-:W-:Y:S02]  /*04a0*/  FSETP.NEU.FTZ.AND P1, PT, |R3|, +INF , PT ;  /* 0x7f8000000300780b */ /* 0x000fe40003f3d200 */
[----:B------:R-:W-:-:S11]  /*04b0*/  FSETP.NEU.FTZ.AND P0, PT, |R0|, +INF , PT ;  /* 0x7f8000000000780b */ /* 0x000fd60003f1d200 */
[----:B------:R-:W-:Y:S05]  /*04c0*/  @!P1 BRA !P2, `(.L_x_12) ;  /* 0x00000004002c9947 */ /* 0x000fea0005000000 */
[----:B------:R-:W-:-:S04]  /*04d0*/  LOP3.LUT P2, RZ, R7, 0x7fffffff, RZ, 0xc0, !PT ;  /* 0x7fffffff07ff7812 */ /* 0x000fc8000784c0ff */
[----:B------:R-:W-:-:S13]  /*04e0*/  PLOP3.LUT P1, PT, P1, P2, PT, 0x2f, 0xf2 ;  /* 0x0000000000f2781c */ /* 0x000fda0000f24577 */
[----:B------:R-:W-:Y:S05]  /*04f0*/  @P1 BRA `(.L_x_13) ;  /* 0x0000000400181947 */ /* 0x000fea0003800000 */
[----:B------:R-:W-:-:S04]  /*0500*/  LOP3.LUT P1, RZ, R8, 0x7fffffff, RZ, 0xc0, !PT ;  /* 0x7fffffff08ff7812 */ /* 0x000fc8000782c0ff */
[----:B------:R-:W-:-:S13]  /*0510*/  PLOP3.LUT P0, PT, P0, P1, PT, 0x2f, 0xf2 ;  /* 0x0000000000f2781c */ /* 0x000fda0000702577 */
[----:B------:R-:W-:Y:S05]  /*0520*/  @P0 BRA `(.L_x_14) ;  /* 0x0000000400000947 */ /* 0x000fea0003800000 */
[----:B------:R-:W-:Y:S02]  /*0530*/  ISETP.GE.AND P0, PT, R10, RZ, PT ;  /* 0x000000ff0a00720c */ /* 0x000fe40003f06270 */
[----:B------:R-:W-:-:S11]  /*0540*/  ISETP.GE.AND P1, PT, R11, RZ, PT ;  /* 0x000000ff0b00720c */ /* 0x000fd60003f26270 */
[----:B------:R-:W-:Y:S02]  /*0550*/  @P0 IMAD.MOV.U32 R9, RZ, RZ, RZ ;  /* 0x000000ffff090224 */ /* 0x000fe400078e00ff */
[----:B------:R-:W-:Y:S01]  /*0560*/  @!P0 FFMA R7, R0, 1.84467440737095516160e+19, RZ ;  /* 0x5f80000000078823 */ /* 0x000fe200000000ff */
[----:B------:R-:W-:Y:S02]  /*0570*/  @!P0 IMAD.MOV.U32 R9, RZ, RZ, -0x40 ;  /* 0xffffffc0ff098424 */ /* 0x000fe400078e00ff */
[----:B------:R-:W-:Y:S02]  /*0580*/  @!P1 FFMA R8, R3, 1.84467440737095516160e+19, RZ ;  /* 0x5f80000003089823 */ /* 0x000fe400000000ff */
[----:B------:R-:W-:-:S07]  /*0590*/  @!P1 VIADD R9, R9, 0x40 ;  /* 0x0000004009099836 */ /* 0x000fce0000000000 */
.L_x_10:
[----:B------:R-:W-:Y:S01]  /*05a0*/  LEA R3, R6, 0xc0800000, 0x17 ;  /* 0xc080000006037811 */ /* 0x000fe200078eb8ff */
[----:B------:R-:W-:Y:S01]  /*05b0*/  VIADD R5, R5, 0xffffff81 ;  /* 0xffffff8105057836 */ /* 0x000fe20000000000 */
[----:B------:R-:W-:Y:S03]  /*05c0*/  BSSY.RECONVERGENT B2, `(.L_x_15) ;  /* 0x0000035000027945 */ /* 0x000fe60003800200 */
[----:B------:R-:W-:Y:S01]  /*05d0*/  IMAD.IADD R3, R8, 0x1, -R3 ;  /* 0x0000000108037824 */ /* 0x000fe200078e0a03 */
[C---:B------:R-:W-:Y:S01]  /*05e0*/  IADD3 R6, PT, PT, R5.reuse, 0x7f, -R6 ;  /* 0x0000007f05067810 */ /* 0x040fe20007ffe806 */
[----:B------:R-:W-:Y:S02]  /*05f0*/  IMAD R0, R5, -0x800000, R7 ;  /* 0xff80000005007824 */ /* 0x000fe400078e0207 */
[----:B------:R-:W0:Y:S01]  /*0600*/  MUFU.RCP R8, R3 ;  /* 0x0000000300087308 */ /* 0x000e220000001000 */
[----:B------:R-:W-:Y:S01]  /*0610*/  FADD.FTZ R11, -R3, -RZ ;  /* 0x800000ff030b7221 */ /* 0x000fe20000010100 */
[----:B------:R-:W-:-:S03]  /*0620*/  IMAD.IADD R6, R6, 0x1, R9 ;  /* 0x0000000106067824 */ /* 0x000fc600078e0209 */
[----:B0-----:R-:W-:-:S04]  /*0630*/  FFMA R13, R8, R11, 1 ;  /* 0x3f800000080d7423 */ /* 0x001fc8000000000b */
[----:B------:R-:W-:-:S04]  /*0640*/  FFMA R10, R8, R13, R8 ;  /* 0x0000000d080a7223 */ /* 0x000fc80000000008 */
[----:B------:R-:W-:-:S04]  /*0650*/  FFMA R7, R0, R10, RZ ;  /* 0x0000000a00077223 */ /* 0x000fc800000000ff */
[----:B------:R-:W-:-:S04]  /*0660*/  FFMA R8, R11, R7, R0 ;  /* 0x000000070b087223 */ /* 0x000fc80000000000 */
[----:B------:R-:W-:-:S04]  /*0670*/  FFMA R7, R10, R8, R7 ;  /* 0x000000080a077223 */ /* 0x000fc80000000007 */
[----:B------:R-:W-:-:S04]  /*0680*/  FFMA R8, R11, R7, R0 ;  /* 0x000000070b087223 */ /* 0x000fc80000000000 */
[----:B------:R-:W-:-:S05]  /*0690*/  FFMA R0, R10, R8, R7 ;  /* 0x000000080a007223 */ /* 0x000fca0000000007 */
[----:B------:R-:W-:-:S04]  /*06a0*/  SHF.R.U32.HI R3, RZ, 0x17, R0 ;  /* 0x00000017ff037819 */ /* 0x000fc80000011600 */
[----:B------:R-:W-:-:S05]  /*06b0*/  LOP3.LUT R3, R3, 0xff, RZ, 0xc0, !PT ;  /* 0x000000ff03037812 */ /* 0x000fca00078ec0ff */
[----:B------:R-:W-:-:S04]  /*06c0*/  IMAD.IADD R9, R3, 0x1, R6 ;  /* 0x0000000103097824 */ /* 0x000fc800078e0206 */
[----:B------:R-:W-:-:S05]  /*06d0*/  VIADD R3, R9, 0xffffffff ;  /* 0xffffffff09037836 */ /* 0x000fca0000000000 */
[----:B------:R-:W-:-:S13]  /*06e0*/  ISETP.GE.U32.AND P0, PT, R3, 0xfe, PT ;  /* 0x000000fe0300780c */ /* 0x000fda0003f06070 */
[----:B------:R-:W-:Y:S05]  /*06f0*/  @!P0 BRA `(.L_x_16) ;  /* 0x0000000000808947 */ /* 0x000fea0003800000 */
[----:B------:R-:W-:-:S13]  /*0700*/  ISETP.GT.AND P0, PT, R9, 0xfe, PT ;  /* 0x000000fe0900780c */ /* 0x000fda0003f04270 */
[----:B------:R-:W-:Y:S05]  /*0710*/  @P0 BRA `(.L_x_17) ;  /* 0x00000000006c0947 */ /* 0x000fea0003800000 */
[----:B------:R-:W-:-:S13]  /*0720*/  ISETP.GE.AND P0, PT, R9, 0x1, PT ;  /* 0x000000010900780c */ /* 0x000fda0003f06270 */
[----:B------:R-:W-:Y:S05]  /*0730*/  @P0 BRA `(.L_x_18) ;  /* 0x0000000000740947 */ /* 0x000fea0003800000 */
[----:B------:R-:W-:Y:S02]  /*0740*/  ISETP.GE.AND P0, PT, R9, -0x18, PT ;  /* 0xffffffe80900780c */ /* 0x000fe40003f06270 */
[----:B------:R-:W-:-:S11]  /*0750*/  LOP3.LUT R0, R0, 0x80000000, RZ, 0xc0, !PT ;  /* 0x8000000000007812 */ /* 0x000fd600078ec0ff */
[----:B------:R-:W-:Y:S05]  /*0760*/  @!P0 BRA `(.L_x_18) ;  /* 0x0000000000688947 */ /* 0x000fea0003800000 */
[CCC-:B------:R-:W-:Y:S01]  /*0770*/  FFMA.RZ R3, R10.reuse, R8.reuse, R7.reuse ;  /* 0x000000080a037223 */ /* 0x1c0fe2000000c007 */
[CCC-:B------:R-:W-:Y:S01]  /*0780*/  FFMA.RM R6, R10.reuse, R8.reuse, R7.reuse ;  /* 0x000000080a067223 */ /* 0x1c0fe20000004007 */
[C---:B------:R-:W-:Y:S02]  /*0790*/  ISETP.NE.AND P2, PT, R9.reuse, RZ, PT ;  /* 0x000000ff0900720c */ /* 0x040fe40003f45270 */
[----:B------:R-:W-:Y:S02]  /*07a0*/  ISETP.NE.AND P1, PT, R9, RZ, PT ;  /* 0x000000ff0900720c */ /* 0x000fe40003f25270 */
[----:B------:R-:W-:Y:S01]  /*07b0*/  LOP3.LUT R5, R3, 0x7fffff, RZ, 0xc0, !PT ;  /* 0x007fffff03057812 */ /* 0x000fe200078ec0ff */
[----:B------:R-:W-:Y:S01]  /*07c0*/  FFMA.RP R3, R10, R8, R7 ;  /* 0x000000080a037223 */ /* 0x000fe20000008007 */
[----:B------:R-:W-:Y:S02]  /*07d0*/  VIADD R8, R9, 0x20 ;  /* 0x0000002009087836 */ /* 0x000fe40000000000 */
[----:B------:R-:W-:Y:S01]  /*07e0*/  LOP3.LUT R5, R5, 0x800000, RZ, 0xfc, !PT ;  /* 0x0080000005057812 */ /* 0x000fe200078efcff */
[----:B------:R-:W-:Y:S01]  /*07f0*/  IMAD.MOV R7, RZ, RZ, -R9 ;  /* 0x000000ffff077224 */ /* 0x000fe200078e0a09 */
[----:B------:R-:W-:-:S02]  /*0800*/  FSETP.NEU.FTZ.AND P0, PT, R3, R6, PT ;  /* 0x000000060300720b */ /* 0x000fc40003f1d000 */
[----:B------:R-:W-:Y:S02]  /*0810*/  SHF.L.U32 R8, R5, R8, RZ ;  /* 0x0000000805087219 */ /* 0x000fe400000006ff */
[----:B------:R-:W-:Y:S02]  /*0820*/  SEL R6, R7, RZ, P2 ;  /* 0x000000ff07067207 */ /* 0x000fe40001000000 */
[----:B------:R-:W-:Y:S02]  /*0830*/  ISETP.NE.AND P1, PT, R8, RZ, P1 ;  /* 0x000000ff0800720c */ /* 0x000fe40000f25270 */
[----:B------:R-:W-:Y:S02]  /*0840*/  SHF.R.U32.HI R6, RZ, R6, R5 ;  /* 0x00000006ff067219 */ /* 0x000fe40000011605 */
[----:B------:R-:W-:Y:S02]  /*0850*/  PLOP3.LUT P0, PT, P0, P1, PT, 0xf8, 0x8f ;  /* 0x00000000008f781c */ /* 0x000fe40000703f70 */
[----:B------:R-:W-:-:S02]  /*0860*/  SHF.R.U32.HI R8, RZ, 0x1, R6 ;  /* 0x00000001ff087819 */ /* 0x000fc40000011606 */
[----:B------:R-:W-:-:S04]  /*0870*/  SEL R3, RZ, 0x1, !P0 ;  /* 0x00000001ff037807 */ /* 0x000fc80004000000 */
[----:B------:R-:W-:-:S04]  /*0880*/  LOP3.LUT R3, R3, 0x1, R8, 0xf8, !PT ;  /* 0x0000000103037812 */ /* 0x000fc800078ef808 */
[----:B------:R-:W-:-:S05]  /*0890*/  LOP3.LUT R3, R3, R6, RZ, 0xc0, !PT ;  /* 0x0000000603037212 */ /* 0x000fca00078ec0ff */
[----:B------:R-:W-:-:S05]  /*08a0*/  IMAD.IADD R3, R8, 0x1, R3 ;  /* 0x0000000108037824 */ /* 0x000fca00078e0203 */
[----:B------:R-:W-:Y:S01]  /*08b0*/  LOP3.LUT R0, R3, R0, RZ, 0xfc, !PT ;  /* 0x0000000003007212 */ /* 0x000fe200078efcff */
[----:B------:R-:W-:Y:S06]  /*08c0*/  BRA `(.L_x_18) ;  /* 0x0000000000107947 */ /* 0x000fec0003800000 */
.L_x_17:
[----:B------:R-:W-:-:S04]  /*08d0*/  LOP3.LUT R0, R0, 0x80000000, RZ, 0xc0, !PT ;  /* 0x8000000000007812 */ /* 0x000fc800078ec0ff */
[----:B------:R-:W-:Y:S01]  /*08e0*/  LOP3.LUT R0, R0, 0x7f800000, RZ, 0xfc, !PT ;  /* 0x7f80000000007812 */ /* 0x000fe200078efcff */
[----:B------:R-:W-:Y:S06]  /*08f0*/  BRA `(.L_x_18) ;  /* 0x0000000000047947 */ /* 0x000fec0003800000 */
.L_x_16:
[----:B------:R-:W-:-:S07]  /*0900*/  IMAD R0, R6, 0x800000, R0 ;  /* 0x0080000006007824 */ /* 0x000fce00078e0200 */
.L_x_18:
[----:B------:R-:W-:Y:S05]  /*0910*/  BSYNC.RECONVERGENT B2 ;  /* 0x0000000000027941 */ /* 0x000fea0003800200 */
.L_x_15:
[----:B------:R-:W-:Y:S05]  /*0920*/  BRA `(.L_x_19) ;  /* 0x0000000000207947 */ /* 0x000fea0003800000 */
.L_x_14:
[----:B------:R-:W-:-:S04]  /*0930*/  LOP3.LUT R0, R8, 0x80000000, R7, 0x48, !PT ;  /* 0x8000000008007812 */ /* 0x000fc800078e4807 */
[----:B------:R-:W-:Y:S01]  /*0940*/  LOP3.LUT R0, R0, 0x7f800000, RZ, 0xfc, !PT ;  /* 0x7f80000000007812 */ /* 0x000fe200078efcff */
[----:B------:R-:W-:Y:S06]  /*0950*/  BRA `(.L_x_19) ;  /* 0x0000000000147947 */ /* 0x000fec0003800000 */
.L_x_13:
[----:B------:R-:W-:Y:S01]  /*0960*/  LOP3.LUT R0, R8, 0x80000000, R7, 0x48, !PT ;  /* 0x8000000008007812 */ /* 0x000fe200078e4807 */
[----:B------:R-:W-:Y:S06]  /*0970*/  BRA `(.L_x_19) ;  /* 0x00000000000c7947 */ /* 0x000fec0003800000 */
.L_x_12:
[----:B------:R-:W0:Y:S01]  /*0980*/  MUFU.RSQ R0, -QNAN ;  /* 0xffc0000000007908 */ /* 0x000e220000001400 */
[----:B------:R-:W-:Y:S05]  /*0990*/  BRA `(.L_x_19) ;  /* 0x0000000000047947 */ /* 0x000fea0003800000 */
.L_x_11:
[----:B------:R-:W-:-:S07]  /*09a0*/  FADD.FTZ R0, R0, R3 ;  /* 0x0000000300007221 */ /* 0x000fce0000010000 */
.L_x_19:
[----:B------:R-:W-:Y:S05]  /*09b0*/  BSYNC.RECONVERGENT B1 ;  /* 0x0000000000017941 */ /* 0x000fea0003800200 */
.L_x_9:
[----:B------:R-:W-:-:S04]  /*09c0*/  IMAD.MOV.U32 R5, RZ, RZ, 0x0 ;  /* 0x00000000ff057424 */ /* 0x000fc800078e00ff */
[----:B0-----:R-:W-:Y:S05]  /*09d0*/  RET.REL.NODEC R4 `(_Z19elementwiseQuotientPfS_fS_i) ;  /* 0xfffffff404887950 */ /* 0x001fea0003c3ffff */
.L_x_20:
        /* <DEDUP_REMOVED lines=10> */
.L_x_27:


//--------------------- .text._Z20elementScalarProductPfS_fS_i --------------------------
	.section	.text._Z20elementScalarProductPfS_fS_i,"ax",@progbits
	.align	128
        .global         _Z20elementScalarProductPfS_fS_i
        .type           _Z20elementScalarProductPfS_fS_i,@function
        .size           _Z20elementScalarProductPfS_fS_i,(.L_x_32 - _Z20elementScalarProductPfS_fS_i)
        .other          _Z20elementScalarProductPfS_fS_i,@"STO_CUDA_ENTRY STV_DEFAULT"
_Z20elementScalarProductPfS_fS_i:
.text._Z20elementScalarProductPfS_fS_i:
        /* <DEDUP_REMOVED lines=23> */
[----:B------:R-:W2:Y:S06]  /*0170*/  LDCU UR6, c[0x0][0x390] ;  /* 0x00007200ff0677ac */ /* 0x000eac0008000800 */
[----:B------:R-:W3:Y:S08]  /*0180*/  LDC.64 R4, c[0x0][0x388] ;  /* 0x0000e200ff047b82 */ /* 0x000ef00000000a00 */
[----:B------:R-:W4:Y:S01]  /*0190*/  LDC.64 R6, c[0x0][0x398] ;  /* 0x0000e600ff067b82 */ /* 0x000f220000000a00 */
[----:B0-----:R-:W-:-:S06]  /*01a0*/  IMAD.WIDE R2, R9, 0x4, R2 ;  /* 0x0000000409027825 */ /* 0x001fcc00078e0202 */
[----:B-1----:R-:W5:Y:S01]  /*01b0*/  LDG.E R2, desc[UR4][R2.64] ;  /* 0x0000000402027981 */ /* 0x002f62000c1e1900 */
[----:B---3--:R-:W-:-:S06]  /*01c0*/  IMAD.WIDE R4, R9, 0x4, R4 ;  /* 0x0000000409047825 */ /* 0x008fcc00078e0204 */
[----:B------:R-:W5:Y:S01]  /*01d0*/  LDG.E R5, desc[UR4][R4.64] ;  /* 0x0000000404057981 */ /* 0x000f62000c1e1900 */
[----:B----4-:R-:W-:-:S04]  /*01e0*/  IMAD.WIDE R6, R9, 0x4, R6 ;  /* 0x0000000409067825 */ /* 0x010fc800078e0206 */
[----:B-----5:R-:W-:-:S04]  /*01f0*/  FMUL R0, R2, R5 ;  /* 0x0000000502007220 */ /* 0x020fc80000400000 */
[----:B--2---:R-:W-:-:S05]  /*0200*/  FMUL R9, R0, UR6 ;  /* 0x0000000600097c20 */ /* 0x004fca0008400000 */
[----:B------:R-:W-:Y:S01]  /*0210*/  STG.E desc[UR4][R6.64], R9 ;  /* 0x0000000906007986 */ /* 0x000fe2000c101904 */
[----:B------:R-:W-:Y:S05]  /*0220*/  EXIT ;  /* 0x000000000000794d */ /* 0x000fea0003800000 */
.L_x_21:
        /* <DEDUP_REMOVED lines=13> */
.L_x_32:


//--------------------- .text._Z18elementwiseProductPfS_S_i --------------------------
	.section	.text._Z18elementwiseProductPfS_S_i,"ax",@progbits
	.align	128
        .global         _Z18elementwiseProductPfS_S_i
        .type           _Z18elementwiseProductPfS_S_i,@function
        .size           _Z18elementwiseProductPfS_S_i,(.L_x_33 - _Z18elementwiseProductPfS_S_i)
        .other          _Z18elementwiseProductPfS_S_i,@"STO_CUDA_ENTRY STV_DEFAULT"
_Z18elementwiseProductPfS_S_i:
.text._Z18elementwiseProductPfS_S_i:
        /* <DEDUP_REMOVED lines=30> */
[----:B----4-:R-:W-:-:S05]  /*01e0*/  FMUL R9, R2, R5 ;  /* 0x0000000502097220 */ /* 0x010fca0000400000 */
[----:B------:R-:W-:Y:S01]  /*01f0*/  STG.E desc[UR4][R6.64], R9 ;  /* 0x0000000906007986 */ /* 0x000fe2000c101904 */
[----:B------:R-:W-:Y:S05]  /*0200*/  EXIT ;  /* 0x000000000000794d */ /* 0x000fea0003800000 */
.L_x_22:
        /* <DEDUP_REMOVED lines=15> */
.L_x_33:


//--------------------- .text._Z13scalarProductPffS_f --------------------------
	.section	.text._Z13scalarProductPffS_f,"ax",@progbits
	.align	128
        .global         _Z13scalarProductPffS_f
        .type           _Z13scalarProductPffS_f,@function
        .size           _Z13scalarProductPffS_f,(.L_x_34 - _Z13scalarProductPffS_f)
        .other          _Z13scalarProductPffS_f,@"STO_CUDA_ENTRY STV_DEFAULT"
_Z13scalarProductPffS_f:
.text._Z13scalarProductPffS_f:
        /* <DEDUP_REMOVED lines=12> */
[----:B-1----:R-:W-:Y:S01]  /*00c0*/  UIMAD UR4, UR4, UR5, URZ ;  /* 0x00000005040472a4 */ /* 0x002fe2000f8e02ff */
[----:B0-----:R-:W-:Y:S01]  /*00d0*/  IMAD R0, R0, UR8, R3 ;  /* 0x0000000800007c24 */ /* 0x001fe2000f8e0203 */
[----:B------:R-:W0:Y:S03]  /*00e0*/  LDCU UR8, c[0x0][0x398] ;  /* 0x00007300ff0877ac */ /* 0x000e260008000800 */
[----:B--2---:R-:W-:-:S02]  /*00f0*/  IMAD R0, R0, UR6, R5 ;  /* 0x0000000600007c24 */ /* 0x004fc4000f8e0205 */
[----:B---3--:R-:W-:Y:S02]  /*0100*/  IMAD R3, R2, UR5, R9 ;  /* 0x0000000502037c24 */ /* 0x008fe4000f8e0209 */
[----:B----4-:R-:W-:-:S04]  /*0110*/  IMAD R0, R0, UR7, R7 ;  /* 0x0000000700007c24 */ /* 0x010fc8000f8e0207 */
[----:B------:R-:W-:-:S05]  /*0120*/  IMAD R7, R0, UR4, R3 ;  /* 0x0000000400077c24 */ /* 0x000fca000f8e0203 */
[----:B------:R-:W-:-:S04]  /*0130*/  I2FP.F32.S32 R0, R7 ;  /* 0x0000000700007245 */ /* 0x000fc80000201400 */
[----:B0-----:R-:W-:-:S13]  /*0140*/  FSETP.GEU.AND P0, PT, R0, UR8, PT ;  /* 0x0000000800007c0b */ /* 0x001fda000bf0e000 */
[----:B------:R-:W-:Y:S05]  /*0150*/  @P0 EXIT ;  /* 0x000000000000094d */ /* 0x000fea0003800000 */
[----:B------:R-:W0:Y:S01]  /*0160*/  LDC.64 R2, c[0x0][0x380] ;  /* 0x0000e000ff027b82 */ /* 0x000e220000000a00 */
[----:B------:R-:W1:Y:S01]  /*0170*/  LDCU.64 UR4, c[0x0][0x358] ;  /* 0x00006b00ff0477ac */ /* 0x000e620008000a00 */
[----:B------:R-:W2:Y:S06]  /*0180*/  LDCU UR6, c[0x0][0x388] ;  /* 0x00007100ff0677ac */ /* 0x000eac0008000800 */
[----:B------:R-:W3:Y:S01]  /*0190*/  LDC.64 R4, c[0x0][0x390] ;  /* 0x0000e400ff047b82 */ /* 0x000ee20000000a00 */
[----:B0-----:R-:W-:-:S06]  /*01a0*/  IMAD.WIDE R2, R7, 0x4, R2 ;  /* 0x0000000407027825 */ /* 0x001fcc00078e0202 */
[----:B-1----:R-:W2:Y:S01]  /*01b0*/  LDG.E R2, desc[UR4][R2.64] ;  /* 0x0000000402027981 */ /* 0x002ea2000c1e1900 */
[----:B---3--:R-:W-:-:S04]  /*01c0*/  IMAD.WIDE R4, R7, 0x4, R4 ;  /* 0x0000000407047825 */ /* 0x008fc800078e0204 */
[----:B--2---:R-:W-:-:S05]  /*01d0*/  FMUL R7, R2, UR6 ;  /* 0x0000000602077c20 */ /* 0x004fca0008400000 */
[----:B------:R-:W-:Y:S01]  /*01e0*/  STG.E desc[UR4][R4.64], R7 ;  /* 0x0000000704007986 */ /* 0x000fe2000c101904 */
[----:B------:R-:W-:Y:S05]  /*01f0*/  EXIT ;  /* 0x000000000000794d */ /* 0x000fea0003800000 */
.L_x_23:
        /* <DEDUP_REMOVED lines=16> */
.L_x_34:


//--------------------- .text._Z9fillArrayPfii    --------------------------
	.section	.text._Z9fillArrayPfii,"ax",@progbits
	.align	128
        .global         _Z9fillArrayPfii
        .type           _Z9fillArrayPfii,@function
        .size           _Z9fillArrayPfii,(.L_x_35 - _Z9fillArrayPfii)
        .other          _Z9fillArrayPfii,@"STO_CUDA_ENTRY STV_DEFAULT"
_Z9fillArrayPfii:
.text._Z9fillArrayPfii:
        /* <DEDUP_REMOVED lines=22> */
[----:B------:R-:W1:Y:S01]  /*0160*/  LDCU UR6, c[0x0][0x38c] ;  /* 0x00007180ff0677ac */ /* 0x000e620008000800 */
[----:B------:R-:W2:Y:S01]  /*0170*/  LDCU.64 UR4, c[0x0][0x358] ;  /* 0x00006b00ff0477ac */ /* 0x000ea20008000a00 */
[----:B0-----:R-:W-:Y:S01]  /*0180*/  IMAD.WIDE R2, R5, 0x4, R2 ;  /* 0x0000000405027825 */ /* 0x001fe200078e0202 */
[----:B-1----:R-:W-:-:S05]  /*0190*/  I2FP.F32.S32 R5, UR6 ;  /* 0x0000000600057c45 */ /* 0x002fca0008201400 */
[----:B--2---:R-:W-:Y:S01]  /*01a0*/  STG.E desc[UR4][R2.64], R5 ;  /* 0x0000000502007986 */ /* 0x004fe2000c101904 */
[----:B------:R-:W-:Y:S05]  /*01b0*/  EXIT ;  /* 0x000000000000794d */ /* 0x000fea0003800000 */
.L_x_24:
        /* <DEDUP_REMOVED lines=12> */
.L_x_35:


//--------------------- .text._Z9fillArrayPfi     --------------------------
	.section	.text._Z9fillArrayPfi,"ax",@progbits
	.align	128
        .global         _Z9fillArrayPfi
        .type           _Z9fillArrayPfi,@function
        .size           _Z9fillArrayPfi,(.L_x_36 - _Z9fillArrayPfi)
        .other          _Z9fillArrayPfi,@"STO_CUDA_ENTRY STV_DEFAULT"
_Z9fillArrayPfi:
.text._Z9fillArrayPfi:
        /* <DEDUP_REMOVED lines=23> */
[----:B------:R-:W-:Y:S01]  /*0170*/  I2FP.F32.S32 R7, R5 ;  /* 0x0000000500077245 */ /* 0x000fe20000201400 */
[----:B0-----:R-:W-:-:S05]  /*0180*/  IMAD.WIDE R2, R5, 0x4, R2 ;  /* 0x0000000405027825 */ /* 0x001fca00078e0202 */
[----:B-1----:R-:W-:Y:S01]  /*0190*/  STG.E desc[UR4][R2.64], R7 ;  /* 0x0000000702007986 */ /* 0x002fe2000c101904 */
[----:B------:R-:W-:Y:S05]  /*01a0*/  EXIT ;  /* 0x000000000000794d */ /* 0x000fea0003800000 */
.L_x_25:
        /* <DEDUP_REMOVED lines=13> */
.L_x_36:


//--------------------- .nv.shared.reserved.0     --------------------------
	.section	.nv.shared.reserved.0,"aw",@nobits
	.weak		__nv_reservedSMEM_offset_0_alias
	.size		__nv_reservedSMEM_offset_0_alias, 0, 64
	.other		__nv_reservedSMEM_offset_0_alias,@"STO_CUDA_RESERVED_SHARED STV_DEFAULT"
__nv_reservedSMEM_offset_0_alias:
	.zero		0
	.zero		64


//--------------------- .nv.constant0._Z15elementwiseSqrtPfS_i --------------------------
	.section	.nv.constant0._Z15elementwiseSqrtPfS_i,"a",@progbits
	.sectionflags	@""
	.align	4
.nv.constant0._Z15elementwiseSqrtPfS_i:
	.zero		916


//--------------------- .nv.constant0._Z21elementwiseDifferencePfS_S_i --------------------------
	.section	.nv.constant0._Z21elementwiseDifferencePfS_S_i,"a",@progbits
	.sectionflags	@""
	.align	4
.nv.constant0._Z21elementwiseDifferencePfS_S_i:
	.zero		924


//--------------------- .nv.constant0._Z14elementwiseSumPfS_S_i --------------------------
	.section	.nv.constant0._Z14elementwiseSumPfS_S_i,"a",@progbits
	.sectionflags	@""
	.align	4
.nv.constant0._Z14elementwiseSumPfS_S_i:
	.zero		924


//--------------------- .nv.constant0._Z19elementwiseQuotientPfS_fS_i --------------------------
	.section	.nv.constant0._Z19elementwiseQuotientPfS_fS_i,"a",@progbits
	.sectionflags	@""
	.align	4
.nv.constant0._Z19elementwiseQuotientPfS_fS_i:
	.zero		932


//--------------------- .nv.constant0._Z20elementScalarProductPfS_fS_i --------------------------
	.section	.nv.constant0._Z20elementScalarProductPfS_fS_i,"a",@progbits
	.sectionflags	@""
	.align	4
.nv.constant0._Z20elementScalarProductPfS_fS_i:
	.zero		932


//--------------------- .nv.constant0._Z18elementwiseProductPfS_S_i --------------------------
	.section	.nv.constant0._Z18elementwiseProductPfS_S_i,"a",@progbits
	.sectionflags	@""
	.align	4
.nv.constant0._Z18elementwiseProductPfS_S_i:
	.zero		924


//--------------------- .nv.constant0._Z13scalarProductPffS_f --------------------------
	.section	.nv.constant0._Z13scalarProductPffS_f,"a",@progbits
	.sectionflags	@""
	.align	4
.nv.constant0._Z13scalarProductPffS_f:
	.zero		924


//--------------------- .nv.constant0._Z9fillArrayPfii --------------------------
	.section	.nv.constant0._Z9fillArrayPfii,"a",@progbits
	.sectionflags	@""
	.align	4
.nv.constant0._Z9fillArrayPfii:
	.zero		912


//--------------------- .nv.constant0._Z9fillArrayPfi --------------------------
	.section	.nv.constant0._Z9fillArrayPfi,"a",@progbits
	.sectionflags	@""
	.align	4
.nv.constant0._Z9fillArrayPfi:
	.zero		908


//--------------------- SYMBOLS --------------------------

	.type		.nv.reservedSmem.offset0,@object
	.size		.nv.reservedSmem.offset0,0x4
